//
// Generated by NVIDIA NVVM Compiler
//
// Compiler Build ID: CL-36424714
// Cuda compilation tools, release 13.0, V13.0.88
// Based on NVVM 20.0.0
//

.version 9.0
.target sm_100
.address_size 64

	// .globl	_Z17fadeHeatmapKernelPii
.extern .shared .align 16 .b8 tile[];

.visible .entry _Z17fadeHeatmapKernelPii(
	.param .u64 .ptr .align 1 _Z17fadeHeatmapKernelPii_param_0,
	.param .u32 _Z17fadeHeatmapKernelPii_param_1
)
{
	.reg .pred 	%p<2>;
	.reg .b32 	%r<8>;
	.reg .b32 	%f<3>;
	.reg .b64 	%rd<5>;

	ld.param.u64 	%rd1, [_Z17fadeHeatmapKernelPii_param_0];
	ld.param.u32 	%r2, [_Z17fadeHeatmapKernelPii_param_1];
	mov.u32 	%r3, %ctaid.x;
	mov.u32 	%r4, %ntid.x;
	mov.u32 	%r5, %tid.x;
	mad.lo.s32 	%r1, %r3, %r4, %r5;
	setp.ge.s32 	%p1, %r1, %r2;
	@%p1 bra 	$L__BB0_2;
	cvta.to.global.u64 	%rd2, %rd1;
	mul.wide.s32 	%rd3, %r1, 4;
	add.s64 	%rd4, %rd2, %rd3;
	ld.global.u32 	%r6, [%rd4];
	cvt.rn.f32.s32 	%f1, %r6;
	fma.rn.f32 	%f2, %f1, 0f3F4CCCCD, 0f3F000000;
	cvt.rzi.s32.f32 	%r7, %f2;
	st.global.u32 	[%rd4], %r7;
$L__BB0_2:
	ret;

}
	// .globl	_Z18addAgentHeatKernelPiiPKiS1_i
.visible .entry _Z18addAgentHeatKernelPiiPKiS1_i(
	.param .u64 .ptr .align 1 _Z18addAgentHeatKernelPiiPKiS1_i_param_0,
	.param .u32 _Z18addAgentHeatKernelPiiPKiS1_i_param_1,
	.param .u64 .ptr .align 1 _Z18addAgentHeatKernelPiiPKiS1_i_param_2,
	.param .u64 .ptr .align 1 _Z18addAgentHeatKernelPiiPKiS1_i_param_3,
	.param .u32 _Z18addAgentHeatKernelPiiPKiS1_i_param_4
)
{
	.reg .pred 	%p<11>;
	.reg .b32 	%r<11>;
	.reg .b64 	%rd<12>;

	ld.param.u64 	%rd1, [_Z18addAgentHeatKernelPiiPKiS1_i_param_0];
	ld.param.u32 	%r4, [_Z18addAgentHeatKernelPiiPKiS1_i_param_1];
	ld.param.u64 	%rd2, [_Z18addAgentHeatKernelPiiPKiS1_i_param_2];
	ld.param.u64 	%rd3, [_Z18addAgentHeatKernelPiiPKiS1_i_param_3];
	ld.param.u32 	%r5, [_Z18addAgentHeatKernelPiiPKiS1_i_param_4];
	mov.u32 	%r6, %ctaid.x;
	mov.u32 	%r7, %ntid.x;
	mov.u32 	%r8, %tid.x;
	mad.lo.s32 	%r1, %r6, %r7, %r8;
	setp.ge.s32 	%p1, %r1, %r5;
	@%p1 bra 	$L__BB1_3;
	cvta.to.global.u64 	%rd4, %rd2;
	cvta.to.global.u64 	%rd5, %rd3;
	mul.wide.s32 	%rd6, %r1, 4;
	add.s64 	%rd7, %rd4, %rd6;
	ld.global.u32 	%r2, [%rd7];
	add.s64 	%rd8, %rd5, %rd6;
	ld.global.u32 	%r3, [%rd8];
	setp.gt.s32 	%p2, %r2, -1;
	setp.lt.s32 	%p3, %r2, %r4;
	and.pred  	%p4, %p2, %p3;
	setp.gt.s32 	%p5, %r3, -1;
	setp.lt.s32 	%p6, %r3, %r4;
	and.pred  	%p7, %p5, %p6;
	and.pred  	%p9, %p4, %p7;
	not.pred 	%p10, %p9;
	@%p10 bra 	$L__BB1_3;
	mad.lo.s32 	%r9, %r3, %r4, %r2;
	cvta.to.global.u64 	%rd9, %rd1;
	mul.wide.s32 	%rd10, %r9, 4;
	add.s64 	%rd11, %rd9, %rd10;
	atom.global.add.u32 	%r10, [%rd11], 40;
$L__BB1_3:
	ret;

}
	// .globl	_Z23limitHeatmapValueKernelPii
.visible .entry _Z23limitHeatmapValueKernelPii(
	.param .u64 .ptr .align 1 _Z23limitHeatmapValueKernelPii_param_0,
	.param .u32 _Z23limitHeatmapValueKernelPii_param_1
)
{
	.reg .pred 	%p<3>;
	.reg .b32 	%r<8>;
	.reg .b64 	%rd<5>;

	ld.param.u64 	%rd2, [_Z23limitHeatmapValueKernelPii_param_0];
	ld.param.u32 	%r2, [_Z23limitHeatmapValueKernelPii_param_1];
	mov.u32 	%r3, %ctaid.x;
	mov.u32 	%r4, %ntid.x;
	mov.u32 	%r5, %tid.x;
	mad.lo.s32 	%r1, %r3, %r4, %r5;
	setp.ge.s32 	%p1, %r1, %r2;
	@%p1 bra 	$L__BB2_3;
	cvta.to.global.u64 	%rd3, %rd2;
	mul.wide.s32 	%rd4, %r1, 4;
	add.s64 	%rd1, %rd3, %rd4;
	ld.global.u32 	%r6, [%rd1];
	setp.lt.s32 	%p2, %r6, 256;
	@%p2 bra 	$L__BB2_3;
	mov.b32 	%r7, 255;
	st.global.u32 	[%rd1], %r7;
$L__BB2_3:
	ret;

}
	// .globl	_Z18scaleHeatmapKernelPKiPiii
.visible .entry _Z18scaleHeatmapKernelPKiPiii(
	.param .u64 .ptr .align 1 _Z18scaleHeatmapKernelPKiPiii_param_0,
	.param .u64 .ptr .align 1 _Z18scaleHeatmapKernelPKiPiii_param_1,
	.param .u32 _Z18scaleHeatmapKernelPKiPiii_param_2,
	.param .u32 _Z18scaleHeatmapKernelPKiPiii_param_3
)
{
	.reg .pred 	%p<2>;
	.reg .b32 	%r<20>;
	.reg .b64 	%rd<9>;

	ld.param.u64 	%rd1, [_Z18scaleHeatmapKernelPKiPiii_param_0];
	ld.param.u64 	%rd2, [_Z18scaleHeatmapKernelPKiPiii_param_1];
	ld.param.u32 	%r4, [_Z18scaleHeatmapKernelPKiPiii_param_2];
	ld.param.u32 	%r5, [_Z18scaleHeatmapKernelPKiPiii_param_3];
	mul.lo.s32 	%r6, %r5, %r4;
	mov.u32 	%r7, %ctaid.x;
	mov.u32 	%r8, %ntid.x;
	mov.u32 	%r9, %tid.x;
	mad.lo.s32 	%r2, %r7, %r8, %r9;
	mov.u32 	%r10, %ctaid.y;
	mov.u32 	%r11, %ntid.y;
	mov.u32 	%r12, %tid.y;
	mad.lo.s32 	%r13, %r10, %r11, %r12;
	max.s32 	%r14, %r2, %r13;
	setp.ge.s32 	%p1, %r14, %r6;
	@%p1 bra 	$L__BB3_2;
	cvta.to.global.u64 	%rd3, %rd1;
	cvta.to.global.u64 	%rd4, %rd2;
	div.s32 	%r15, %r2, %r5;
	div.s32 	%r16, %r13, %r5;
	mad.lo.s32 	%r17, %r16, %r4, %r15;
	mul.wide.s32 	%rd5, %r17, 4;
	add.s64 	%rd6, %rd3, %rd5;
	ld.global.u32 	%r18, [%rd6];
	mad.lo.s32 	%r19, %r6, %r13, %r2;
	mul.wide.s32 	%rd7, %r19, 4;
	add.s64 	%rd8, %rd4, %rd7;
	st.global.u32 	[%rd8], %r18;
$L__BB3_2:
	ret;

}
	// .globl	_Z16blurFilterKernelPKiPii
.visible .entry _Z16blurFilterKernelPKiPii(
	.param .u64 .ptr .align 1 _Z16blurFilterKernelPKiPii_param_0,
	.param .u64 .ptr .align 1 _Z16blurFilterKernelPKiPii_param_1,
	.param .u32 _Z16blurFilterKernelPKiPii_param_2
)
{
	.reg .pred 	%p<41>;
	.reg .b32 	%r<147>;
	.reg .b64 	%rd<31>;

	ld.param.u64 	%rd5, [_Z16blurFilterKernelPKiPii_param_0];
	ld.param.u64 	%rd4, [_Z16blurFilterKernelPKiPii_param_1];
	ld.param.u32 	%r19, [_Z16blurFilterKernelPKiPii_param_2];
	cvta.to.global.u64 	%rd1, %rd5;
	mov.u32 	%r1, %ntid.x;
	add.s32 	%r2, %r1, 4;
	mov.u32 	%r3, %tid.x;
	mov.u32 	%r4, %tid.y;
	mov.u32 	%r20, %ctaid.x;
	mad.lo.s32 	%r5, %r20, %r1, %r3;
	mov.u32 	%r21, %ctaid.y;
	mov.u32 	%r6, %ntid.y;
	mul.lo.s32 	%r7, %r21, %r6;
	add.s32 	%r22, %r7, %r4;
	add.s32 	%r9, %r4, 2;
	max.s32 	%r23, %r5, %r22;
	setp.ge.s32 	%p1, %r23, %r19;
	mad.lo.s32 	%r24, %r9, %r2, %r3;
	shl.b32 	%r25, %r24, 2;
	mov.u32 	%r26, tile;
	add.s32 	%r10, %r26, %r25;
	@%p1 bra 	$L__BB4_2;
	mad.lo.s32 	%r28, %r19, %r22, %r5;
	mul.wide.s32 	%rd6, %r28, 4;
	add.s64 	%rd7, %rd1, %rd6;
	ld.global.u32 	%r29, [%rd7];
	st.shared.u32 	[%r10+8], %r29;
	bra.uni 	$L__BB4_3;
$L__BB4_2:
	mov.b32 	%r27, 0;
	st.shared.u32 	[%r10+8], %r27;
$L__BB4_3:
	setp.gt.u32 	%p2, %r3, 1;
	@%p2 bra 	$L__BB4_7;
	setp.ge.s32 	%p3, %r22, %r19;
	setp.lt.s32 	%p4, %r5, 2;
	or.pred  	%p5, %p4, %p3;
	@%p5 bra 	$L__BB4_6;
	mad.lo.s32 	%r31, %r19, %r22, %r5;
	add.s32 	%r32, %r31, -2;
	mul.wide.u32 	%rd8, %r32, 4;
	add.s64 	%rd9, %rd1, %rd8;
	ld.global.u32 	%r33, [%rd9];
	st.shared.u32 	[%r10], %r33;
	bra.uni 	$L__BB4_7;
$L__BB4_6:
	mov.b32 	%r30, 0;
	st.shared.u32 	[%r10], %r30;
$L__BB4_7:
	add.s32 	%r11, %r1, -2;
	setp.lt.u32 	%p6, %r3, %r11;
	@%p6 bra 	$L__BB4_11;
	add.s32 	%r34, %r5, 2;
	max.s32 	%r35, %r34, %r22;
	setp.ge.s32 	%p7, %r35, %r19;
	@%p7 bra 	$L__BB4_10;
	mul.lo.s32 	%r37, %r19, %r22;
	cvt.s64.s32 	%rd10, %r37;
	cvt.s64.s32 	%rd11, %r5;
	add.s64 	%rd12, %rd10, %rd11;
	shl.b64 	%rd13, %rd12, 2;
	add.s64 	%rd14, %rd1, %rd13;
	ld.global.u32 	%r38, [%rd14+8];
	st.shared.u32 	[%r10+16], %r38;
	bra.uni 	$L__BB4_11;
$L__BB4_10:
	mov.b32 	%r36, 0;
	st.shared.u32 	[%r10+16], %r36;
$L__BB4_11:
	setp.gt.u32 	%p8, %r4, 1;
	mad.lo.s32 	%r39, %r2, %r4, %r3;
	shl.b32 	%r40, %r39, 2;
	add.s32 	%r12, %r26, %r40;
	@%p8 bra 	$L__BB4_15;
	setp.ge.s32 	%p9, %r5, %r19;
	setp.lt.u32 	%p10, %r22, 2;
	or.pred  	%p11, %p10, %p9;
	@%p11 bra 	$L__BB4_14;
	add.s32 	%r43, %r22, -2;
	mad.lo.s32 	%r44, %r19, %r43, %r5;
	mul.wide.s32 	%rd15, %r44, 4;
	add.s64 	%rd16, %rd1, %rd15;
	ld.global.u32 	%r45, [%rd16];
	st.shared.u32 	[%r12+8], %r45;
	bra.uni 	$L__BB4_15;
$L__BB4_14:
	mov.b32 	%r42, 0;
	st.shared.u32 	[%r12+8], %r42;
$L__BB4_15:
	add.s32 	%r13, %r6, -2;
	setp.lt.u32 	%p12, %r4, %r13;
	add.s32 	%r46, %r4, 4;
	mad.lo.s32 	%r47, %r46, %r2, %r3;
	shl.b32 	%r48, %r47, 2;
	add.s32 	%r14, %r26, %r48;
	@%p12 bra 	$L__BB4_19;
	add.s32 	%r15, %r9, %r7;
	max.s32 	%r50, %r15, %r5;
	setp.ge.s32 	%p13, %r50, %r19;
	@%p13 bra 	$L__BB4_18;
	mad.lo.s32 	%r52, %r19, %r15, %r5;
	mul.wide.s32 	%rd17, %r52, 4;
	add.s64 	%rd18, %rd1, %rd17;
	ld.global.u32 	%r53, [%rd18];
	st.shared.u32 	[%r14+8], %r53;
	bra.uni 	$L__BB4_19;
$L__BB4_18:
	mov.b32 	%r51, 0;
	st.shared.u32 	[%r14+8], %r51;
$L__BB4_19:
	or.b32  	%r54, %r3, %r4;
	and.b32  	%r55, %r54, 1022;
	setp.ne.s32 	%p14, %r55, 0;
	add.s32 	%r56, %r22, -2;
	mul.lo.s32 	%r57, %r19, %r56;
	cvt.s64.s32 	%rd19, %r57;
	cvt.s64.s32 	%rd2, %r5;
	add.s64 	%rd20, %rd2, %rd19;
	shl.b64 	%rd21, %rd20, 2;
	add.s64 	%rd3, %rd1, %rd21;
	@%p14 bra 	$L__BB4_23;
	setp.lt.s32 	%p15, %r5, 2;
	setp.lt.u32 	%p16, %r22, 2;
	or.pred  	%p17, %p15, %p16;
	@%p17 bra 	$L__BB4_22;
	ld.global.u32 	%r59, [%rd3+-8];
	st.shared.u32 	[%r12], %r59;
	bra.uni 	$L__BB4_23;
$L__BB4_22:
	mov.b32 	%r58, 0;
	st.shared.u32 	[%r12], %r58;
$L__BB4_23:
	setp.gt.u32 	%p18, %r4, 1;
	setp.lt.u32 	%p19, %r3, %r11;
	or.pred  	%p20, %p18, %p19;
	@%p20 bra 	$L__BB4_27;
	add.s32 	%r60, %r5, 2;
	setp.ge.s32 	%p21, %r60, %r19;
	setp.lt.u32 	%p22, %r22, 2;
	or.pred  	%p23, %p21, %p22;
	@%p23 bra 	$L__BB4_26;
	ld.global.u32 	%r62, [%rd3+8];
	st.shared.u32 	[%r12+16], %r62;
	bra.uni 	$L__BB4_27;
$L__BB4_26:
	mov.b32 	%r61, 0;
	st.shared.u32 	[%r12+16], %r61;
$L__BB4_27:
	setp.gt.u32 	%p24, %r3, 1;
	setp.lt.u32 	%p25, %r4, %r13;
	or.pred  	%p26, %p24, %p25;
	@%p26 bra 	$L__BB4_31;
	add.s32 	%r16, %r9, %r7;
	setp.lt.s32 	%p27, %r5, 2;
	setp.ge.s32 	%p28, %r16, %r19;
	or.pred  	%p29, %p27, %p28;
	@%p29 bra 	$L__BB4_30;
	mad.lo.s32 	%r65, %r19, %r16, %r5;
	add.s32 	%r66, %r65, -2;
	mul.wide.u32 	%rd22, %r66, 4;
	add.s64 	%rd23, %rd1, %rd22;
	ld.global.u32 	%r67, [%rd23];
	st.shared.u32 	[%r14], %r67;
	bra.uni 	$L__BB4_31;
$L__BB4_30:
	mov.b32 	%r64, 0;
	st.shared.u32 	[%r14], %r64;
$L__BB4_31:
	setp.lt.u32 	%p30, %r4, %r13;
	setp.lt.u32 	%p31, %r3, %r11;
	or.pred  	%p32, %p31, %p30;
	@%p32 bra 	$L__BB4_35;
	add.s32 	%r68, %r5, 2;
	add.s32 	%r17, %r9, %r7;
	max.s32 	%r70, %r68, %r17;
	setp.ge.s32 	%p33, %r70, %r19;
	@%p33 bra 	$L__BB4_34;
	mul.lo.s32 	%r72, %r19, %r17;
	cvt.s64.s32 	%rd24, %r72;
	add.s64 	%rd25, %rd24, %rd2;
	shl.b64 	%rd26, %rd25, 2;
	add.s64 	%rd27, %rd1, %rd26;
	ld.global.u32 	%r73, [%rd27+8];
	st.shared.u32 	[%r14+16], %r73;
	bra.uni 	$L__BB4_35;
$L__BB4_34:
	mov.b32 	%r71, 0;
	st.shared.u32 	[%r14+16], %r71;
$L__BB4_35:
	bar.sync 	0;
	setp.lt.s32 	%p34, %r5, 2;
	add.s32 	%r74, %r19, -2;
	setp.ge.s32 	%p35, %r5, %r74;
	or.pred  	%p36, %p34, %p35;
	setp.lt.u32 	%p37, %r22, 2;
	or.pred  	%p38, %p37, %p36;
	setp.ge.s32 	%p39, %r22, %r74;
	or.pred  	%p40, %p38, %p39;
	@%p40 bra 	$L__BB4_37;
	ld.shared.u32 	%r75, [%r12];
	ld.shared.u32 	%r76, [%r12+4];
	shl.b32 	%r77, %r76, 2;
	add.s32 	%r78, %r77, %r75;
	ld.shared.u32 	%r79, [%r12+8];
	mad.lo.s32 	%r80, %r79, 7, %r78;
	ld.shared.u32 	%r81, [%r12+12];
	shl.b32 	%r82, %r81, 2;
	add.s32 	%r83, %r82, %r80;
	ld.shared.u32 	%r84, [%r12+16];
	add.s32 	%r85, %r84, %r83;
	shl.b32 	%r86, %r2, 2;
	add.s32 	%r87, %r12, %r86;
	ld.shared.u32 	%r88, [%r87];
	shl.b32 	%r89, %r88, 2;
	add.s32 	%r90, %r89, %r85;
	ld.shared.u32 	%r91, [%r87+4];
	shl.b32 	%r92, %r91, 4;
	add.s32 	%r93, %r92, %r90;
	ld.shared.u32 	%r94, [%r87+8];
	mad.lo.s32 	%r95, %r94, 26, %r93;
	ld.shared.u32 	%r96, [%r87+12];
	shl.b32 	%r97, %r96, 4;
	add.s32 	%r98, %r97, %r95;
	ld.shared.u32 	%r99, [%r87+16];
	shl.b32 	%r100, %r99, 2;
	add.s32 	%r101, %r100, %r98;
	ld.shared.u32 	%r102, [%r10];
	mad.lo.s32 	%r103, %r102, 7, %r101;
	ld.shared.u32 	%r104, [%r10+4];
	mad.lo.s32 	%r105, %r104, 26, %r103;
	ld.shared.u32 	%r106, [%r10+8];
	mad.lo.s32 	%r107, %r106, 41, %r105;
	ld.shared.u32 	%r108, [%r10+12];
	mad.lo.s32 	%r109, %r108, 26, %r107;
	ld.shared.u32 	%r110, [%r10+16];
	mad.lo.s32 	%r111, %r110, 7, %r109;
	add.s32 	%r112, %r10, %r86;
	ld.shared.u32 	%r113, [%r112];
	shl.b32 	%r114, %r113, 2;
	add.s32 	%r115, %r114, %r111;
	ld.shared.u32 	%r116, [%r112+4];
	shl.b32 	%r117, %r116, 4;
	add.s32 	%r118, %r117, %r115;
	ld.shared.u32 	%r119, [%r112+8];
	mad.lo.s32 	%r120, %r119, 26, %r118;
	ld.shared.u32 	%r121, [%r112+12];
	shl.b32 	%r122, %r121, 4;
	add.s32 	%r123, %r122, %r120;
	ld.shared.u32 	%r124, [%r112+16];
	shl.b32 	%r125, %r124, 2;
	add.s32 	%r126, %r125, %r123;
	ld.shared.u32 	%r127, [%r14];
	add.s32 	%r128, %r127, %r126;
	ld.shared.u32 	%r129, [%r14+4];
	shl.b32 	%r130, %r129, 2;
	add.s32 	%r131, %r130, %r128;
	ld.shared.u32 	%r132, [%r14+8];
	mad.lo.s32 	%r133, %r132, 7, %r131;
	ld.shared.u32 	%r134, [%r14+12];
	shl.b32 	%r135, %r134, 2;
	add.s32 	%r136, %r135, %r133;
	ld.shared.u32 	%r137, [%r14+16];
	add.s32 	%r138, %r137, %r136;
	mul.hi.s32 	%r139, %r138, -267452175;
	add.s32 	%r140, %r139, %r138;
	shr.u32 	%r141, %r140, 31;
	shr.u32 	%r142, %r140, 8;
	add.s32 	%r143, %r142, %r141;
	shl.b32 	%r144, %r143, 24;
	or.b32  	%r145, %r144, 16711680;
	mad.lo.s32 	%r146, %r19, %r22, %r5;
	cvta.to.global.u64 	%rd28, %rd4;
	mul.wide.s32 	%rd29, %r146, 4;
	add.s64 	%rd30, %rd28, %rd29;
	st.global.u32 	[%rd30], %r145;
$L__BB4_37:
	ret;

}


// ===== COMPILED SASS (sm_100) =====

	.target	sm_100

	.elftype	@"ET_EXEC"


//--------------------- .note.nv.tkinfo           --------------------------
	.section	.note.nv.tkinfo,"",@"SHT_NOTE"
	.sectionflags	@"SHF_NOTE_NV_TKINFO"
	.tkinfo
        /*0018*/ 	.word	0x00000002
        /*0030*/ 	.string	""
        /*0030*/ 	.string	"ptxas"
        /*0030*/ 	.string	"Cuda compilation tools, release 13.0, V13.0.88"
        /*0030*/ 	.string	"Build cuda_13.0.r13.0/compiler.36424714_0"
        /*0030*/ 	.string	"-arch sm_100 -m 64 "



//--------------------- .note.nv.cuinfo           --------------------------
	.section	.note.nv.cuinfo,"",@"SHT_NOTE"
	.sectionflags	@"SHF_NOTE_NV_CUINFO"
        /*0018*/ 	.short	0x0002
        /*001a*/ 	.short	0x0064
        /*001c*/ 	.short	0x0082
	.zero		2


//--------------------- .nv.info                  --------------------------
	.section	.nv.info,"",@"SHT_CUDA_INFO"
	.align	4


	//----- nvinfo : EIATTR_REGCOUNT
	.align		4
        /*0000*/ 	.byte	0x04, 0x2f
        /*0002*/ 	.short	(.L_1 - .L_0)
	.align		4
.L_0:
        /*0004*/ 	.word	index@(_Z17fadeHeatmapKernelPii)
        /*0008*/ 	.word	0x00000008


	//----- nvinfo : EIATTR_FRAME_SIZE
	.align		4
.L_1:
        /*000c*/ 	.byte	0x04, 0x11
        /*000e*/ 	.short	(.L_3 - .L_2)
	.align		4
.L_2:
        /*0010*/ 	.word	index@(_Z17fadeHeatmapKernelPii)
        /*0014*/ 	.word	0x00000000


	//----- nvinfo : EIATTR_REGCOUNT
	.align		4
.L_3:
        /*0018*/ 	.byte	0x04, 0x2f
        /*001a*/ 	.short	(.L_5 - .L_4)
	.align		4
.L_4:
        /*001c*/ 	.word	index@(_Z18addAgentHeatKernelPiiPKiS1_i)
        /*0020*/ 	.word	0x0000000a


	//----- nvinfo : EIATTR_FRAME_SIZE
	.align		4
.L_5:
        /*0024*/ 	.byte	0x04, 0x11
        /*0026*/ 	.short	(.L_7 - .L_6)
	.align		4
.L_6:
        /*0028*/ 	.word	index@(_Z18addAgentHeatKernelPiiPKiS1_i)
        /*002c*/ 	.word	0x00000000


	//----- nvinfo : EIATTR_REGCOUNT
	.align		4
.L_7:
        /*0030*/ 	.byte	0x04, 0x2f
        /*0032*/ 	.short	(.L_9 - .L_8)
	.align		4
.L_8:
        /*0034*/ 	.word	index@(_Z23limitHeatmapValueKernelPii)
        /*0038*/ 	.word	0x00000008


	//----- nvinfo : EIATTR_FRAME_SIZE
	.align		4
.L_9:
        /*003c*/ 	.byte	0x04, 0x11
        /*003e*/ 	.short	(.L_11 - .L_10)
	.align		4
.L_10:
        /*0040*/ 	.word	index@(_Z23limitHeatmapValueKernelPii)
        /*0044*/ 	.word	0x00000000


	//----- nvinfo : EIATTR_REGCOUNT
	.align		4
.L_11:
        /*0048*/ 	.byte	0x04, 0x2f
        /*004a*/ 	.short	(.L_13 - .L_12)
	.align		4
.L_12:
        /*004c*/ 	.word	index@(_Z18scaleHeatmapKernelPKiPiii)
        /*0050*/ 	.word	0x0000000f


	//----- nvinfo : EIATTR_FRAME_SIZE
	.align		4
.L_13:
        /*0054*/ 	.byte	0x04, 0x11
        /*0056*/ 	.short	(.L_15 - .L_14)
	.align		4
.L_14:
        /*0058*/ 	.word	index@(_Z18scaleHeatmapKernelPKiPiii)
        /*005c*/ 	.word	0x00000000


	//----- nvinfo : EIATTR_REGCOUNT
	.align		4
.L_15:
        /*0060*/ 	.byte	0x04, 0x2f
        /*0062*/ 	.short	(.L_17 - .L_16)
	.align		4
.L_16:
        /*0064*/ 	.word	index@(_Z16blurFilterKernelPKiPii)
        /*0068*/ 	.word	0x00000015


	//----- nvinfo : EIATTR_FRAME_SIZE
	.align		4
.L_17:
        /*006c*/ 	.byte	0x04, 0x11
        /*006e*/ 	.short	(.L_19 - .L_18)
	.align		4
.L_18:
        /*0070*/ 	.word	index@(_Z16blurFilterKernelPKiPii)
        /*0074*/ 	.word	0x00000000


	//----- nvinfo : EIATTR_MIN_STACK_SIZE
	.align		4
.L_19:
        /*0078*/ 	.byte	0x04, 0x12
        /*007a*/ 	.short	(.L_21 - .L_20)
	.align		4
.L_20:
        /*007c*/ 	.word	index@(_Z16blurFilterKernelPKiPii)
        /*0080*/ 	.word	0x00000000


	//----- nvinfo : EIATTR_MIN_STACK_SIZE
	.align		4
.L_21:
        /*0084*/ 	.byte	0x04, 0x12
        /*0086*/ 	.short	(.L_23 - .L_22)
	.align		4
.L_22:
        /*0088*/ 	.word	index@(_Z18scaleHeatmapKernelPKiPiii)
        /*008c*/ 	.word	0x00000000


	//----- nvinfo : EIATTR_MIN_STACK_SIZE
	.align		4
.L_23:
        /*0090*/ 	.byte	0x04, 0x12
        /*0092*/ 	.short	(.L_25 - .L_24)
	.align		4
.L_24:
        /*0094*/ 	.word	index@(_Z23limitHeatmapValueKernelPii)
        /*0098*/ 	.word	0x00000000


	//----- nvinfo : EIATTR_MIN_STACK_SIZE
	.align		4
.L_25:
        /*009c*/ 	.byte	0x04, 0x12
        /*009e*/ 	.short	(.L_27 - .L_26)
	.align		4
.L_26:
        /*00a0*/ 	.word	index@(_Z18addAgentHeatKernelPiiPKiS1_i)
        /*00a4*/ 	.word	0x00000000


	//----- nvinfo : EIATTR_MIN_STACK_SIZE
	.align		4
.L_27:
        /*00a8*/ 	.byte	0x04, 0x12
        /*00aa*/ 	.short	(.L_29 - .L_28)
	.align		4
.L_28:
        /*00ac*/ 	.word	index@(_Z17fadeHeatmapKernelPii)
        /*00b0*/ 	.word	0x00000000
.L_29:


//--------------------- .nv.compat                --------------------------
	.section	.nv.compat,"",@"SHT_CUDA_COMPAT_INFO"
	.align	4
        /*0000*/ 	.byte	0x02, 0x09, 0x00, 0x00, 0x02, 0x02, 0x01, 0x00, 0x02, 0x05, 0x05, 0x00, 0x03, 0x07, 0x01, 0x01
        /*0010*/ 	.byte	0x02, 0x03, 0x00, 0x00, 0x02, 0x06, 0x01, 0x00, 0x04, 0x0b, 0x08, 0x00, 0x09, 0x00, 0x00, 0x00
        /*0020*/ 	.byte	0x00, 0x00, 0x00, 0x00


//--------------------- .nv.info._Z16blurFilterKernelPKiPii --------------------------
	.section	.nv.info._Z16blurFilterKernelPKiPii,"",@"SHT_CUDA_INFO"
	.sectionflags	@""
	.align	4


	//----- nvinfo : EIATTR_CUDA_API_VERSION
	.align		4
        /*0000*/ 	.byte	0x04, 0x37
        /*0002*/ 	.short	(.L_31 - .L_30)
.L_30:
        /*0004*/ 	.word	0x00000082


	//----- nvinfo : EIATTR_KPARAM_INFO
	.align		4
.L_31:
        /*0008*/ 	.byte	0x04, 0x17
        /*000a*/ 	.short	(.L_33 - .L_32)
.L_32:
        /*000c*/ 	.word	0x00000000
        /*0010*/ 	.short	0x0002
        /*0012*/ 	.short	0x0010
        /*0014*/ 	.byte	0x00, 0xf0, 0x11, 0x00


	//----- nvinfo : EIATTR_KPARAM_INFO
	.align		4
.L_33:
        /*0018*/ 	.byte	0x04, 0x17
        /*001a*/ 	.short	(.L_35 - .L_34)
.L_34:
        /*001c*/ 	.word	0x00000000
        /*0020*/ 	.short	0x0001
        /*0022*/ 	.short	0x0008
        /*0024*/ 	.byte	0x00, 0xf5, 0x21, 0x00


	//----- nvinfo : EIATTR_KPARAM_INFO
	.align		4
.L_35:
        /*0028*/ 	.byte	0x04, 0x17
        /*002a*/ 	.short	(.L_37 - .L_36)
.L_36:
        /*002c*/ 	.word	0x00000000
        /*0030*/ 	.short	0x0000
        /*0032*/ 	.short	0x0000
        /*0034*/ 	.byte	0x00, 0xf5, 0x21, 0x00


	//----- nvinfo : EIATTR_SPARSE_MMA_MASK
	.align		4
.L_37:
        /*0038*/ 	.byte	0x03, 0x50
        /*003a*/ 	.short	0x0000


	//----- nvinfo : EIATTR_MAXREG_COUNT
	.align		4
        /*003c*/ 	.byte	0x03, 0x1b
        /*003e*/ 	.short	0x00ff


	//----- nvinfo : EIATTR_NUM_BARRIERS
	.align		4
        /*0040*/ 	.byte	0x02, 0x4c
        /*0042*/ 	.byte	0x01
	.zero		1


	//----- nvinfo : EIATTR_MERCURY_ISA_VERSION
	.align		4
        /*0044*/ 	.byte	0x03, 0x5f
        /*0046*/ 	.short	0x0101


	//----- nvinfo : EIATTR_VRC_CTA_INIT_COUNT
	.align		4
        /*0048*/ 	.byte	0x02, 0x4a
	.zero		1
	.zero		1


	//----- nvinfo : EIATTR_EXIT_INSTR_OFFSETS
	.align		4
        /*004c*/ 	.byte	0x04, 0x1c
        /*004e*/ 	.short	(.L_39 - .L_38)


	//   ....[0]....
.L_38:
        /*0050*/ 	.word	0x00000a70


	//   ....[1]....
        /*0054*/ 	.word	0x00000e40


	//----- nvinfo : EIATTR_CRS_STACK_SIZE
	.align		4
.L_39:
        /*0058*/ 	.byte	0x04, 0x1e
        /*005a*/ 	.short	(.L_41 - .L_40)
.L_40:
        /*005c*/ 	.word	0x00000000


	//----- nvinfo : EIATTR_CBANK_PARAM_SIZE
	.align		4
.L_41:
        /*0060*/ 	.byte	0x03, 0x19
        /*0062*/ 	.short	0x0014


	//----- nvinfo : EIATTR_PARAM_CBANK
	.align		4
        /*0064*/ 	.byte	0x04, 0x0a
        /*0066*/ 	.short	(.L_43 - .L_42)
	.align		4
.L_42:
        /*0068*/ 	.word	index@(.nv.constant0._Z16blurFilterKernelPKiPii)
        /*006c*/ 	.short	0x0380
        /*006e*/ 	.short	0x0014


	//----- nvinfo : EIATTR_SW_WAR
	.align		4
.L_43:
        /*0070*/ 	.byte	0x04, 0x36
        /*0072*/ 	.short	(.L_45 - .L_44)
.L_44:
        /*0074*/ 	.word	0x00000008
.L_45:


//--------------------- .nv.info._Z18scaleHeatmapKernelPKiPiii --------------------------
	.section	.nv.info._Z18scaleHeatmapKernelPKiPiii,"",@"SHT_CUDA_INFO"
	.sectionflags	@""
	.align	4


	//----- nvinfo : EIATTR_CUDA_API_VERSION
	.align		4
        /*0000*/ 	.byte	0x04, 0x37
        /*0002*/ 	.short	(.L_47 - .L_46)
.L_46:
        /*0004*/ 	.word	0x00000082


	//----- nvinfo : EIATTR_KPARAM_INFO
	.align		4
.L_47:
        /*0008*/ 	.byte	0x04, 0x17
        /*000a*/ 	.short	(.L_49 - .L_48)
.L_48:
        /*000c*/ 	.word	0x00000000
        /*0010*/ 	.short	0x0003
        /*0012*/ 	.short	0x0014
        /*0014*/ 	.byte	0x00, 0xf0, 0x11, 0x00


	//----- nvinfo : EIATTR_KPARAM_INFO
	.align		4
.L_49:
        /*0018*/ 	.byte	0x04, 0x17
        /*001a*/ 	.short	(.L_51 - .L_50)
.L_50:
        /*001c*/ 	.word	0x00000000
        /*0020*/ 	.short	0x0002
        /*0022*/ 	.short	0x0010
        /*0024*/ 	.byte	0x00, 0xf0, 0x11, 0x00


	//----- nvinfo : EIATTR_KPARAM_INFO
	.align		4
.L_51:
        /*0028*/ 	.byte	0x04, 0x17
        /*002a*/ 	.short	(.L_53 - .L_52)
.L_52:
        /*002c*/ 	.word	0x00000000
        /*0030*/ 	.short	0x0001
        /*0032*/ 	.short	0x0008
        /*0034*/ 	.byte	0x00, 0xf5, 0x21, 0x00


	//----- nvinfo : EIATTR_KPARAM_INFO
	.align		4
.L_53:
        /*0038*/ 	.byte	0x04, 0x17
        /*003a*/ 	.short	(.L_55 - .L_54)
.L_54:
        /*003c*/ 	.word	0x00000000
        /*0040*/ 	.short	0x0000
        /*0042*/ 	.short	0x0000
        /*0044*/ 	.byte	0x00, 0xf5, 0x21, 0x00


	//----- nvinfo : EIATTR_SPARSE_MMA_MASK
	.align		4
.L_55:
        /*0048*/ 	.byte	0x03, 0x50
        /*004a*/ 	.short	0x0000


	//----- nvinfo : EIATTR_MAXREG_COUNT
	.align		4
        /*004c*/ 	.byte	0x03, 0x1b
        /*004e*/ 	.short	0x00ff


	//----- nvinfo : EIATTR_MERCURY_ISA_VERSION
	.align		4
        /*0050*/ 	.byte	0x03, 0x5f
        /*0052*/ 	.short	0x0101


	//----- nvinfo : EIATTR_VRC_CTA_INIT_COUNT
	.align		4
        /*0054*/ 	.byte	0x02, 0x4a
	.zero		1
	.zero		1


	//----- nvinfo : EIATTR_EXIT_INSTR_OFFSETS
	.align		4
        /*0058*/ 	.byte	0x04, 0x1c
        /*005a*/ 	.short	(.L_57 - .L_56)


	//   ....[0]....
.L_56:
        /*005c*/ 	.word	0x000000d0


	//   ....[1]....
        /*0060*/ 	.word	0x000003c0


	//----- nvinfo : EIATTR_CBANK_PARAM_SIZE
	.align		4
.L_57:
        /*0064*/ 	.byte	0x03, 0x19
        /*0066*/ 	.short	0x0018


	//----- nvinfo : EIATTR_PARAM_CBANK
	.align		4
        /*0068*/ 	.byte	0x04, 0x0a
        /*006a*/ 	.short	(.L_59 - .L_58)
	.align		4
.L_58:
        /*006c*/ 	.word	index@(.nv.constant0._Z18scaleHeatmapKernelPKiPiii)
        /*0070*/ 	.short	0x0380
        /*0072*/ 	.short	0x0018


	//----- nvinfo : EIATTR_SW_WAR
	.align		4
.L_59:
        /*0074*/ 	.byte	0x04, 0x36
        /*0076*/ 	.short	(.L_61 - .L_60)
.L_60:
        /*0078*/ 	.word	0x00000008
.L_61:


//--------------------- .nv.info._Z23limitHeatmapValueKernelPii --------------------------
	.section	.nv.info._Z23limitHeatmapValueKernelPii,"",@"SHT_CUDA_INFO"
	.sectionflags	@""
	.align	4


	//----- nvinfo : EIATTR_CUDA_API_VERSION
	.align		4
        /*0000*/ 	.byte	0x04, 0x37
        /*0002*/ 	.short	(.L_63 - .L_62)
.L_62:
        /*0004*/ 	.word	0x00000082


	//----- nvinfo : EIATTR_KPARAM_INFO
	.align		4
.L_63:
        /*0008*/ 	.byte	0x04, 0x17
        /*000a*/ 	.short	(.L_65 - .L_64)
.L_64:
        /*000c*/ 	.word	0x00000000
        /*0010*/ 	.short	0x0001
        /*0012*/ 	.short	0x0008
        /*0014*/ 	.byte	0x00, 0xf0, 0x11, 0x00


	//----- nvinfo : EIATTR_KPARAM_INFO
	.align		4
.L_65:
        /*0018*/ 	.byte	0x04, 0x17
        /*001a*/ 	.short	(.L_67 - .L_66)
.L_66:
        /*001c*/ 	.word	0x00000000
        /*0020*/ 	.short	0x0000
        /*0022*/ 	.short	0x0000
        /*0024*/ 	.byte	0x00, 0xf5, 0x21, 0x00


	//----- nvinfo : EIATTR_SPARSE_MMA_MASK
	.align		4
.L_67:
        /*0028*/ 	.byte	0x03, 0x50
        /*002a*/ 	.short	0x0000


	//----- nvinfo : EIATTR_MAXREG_COUNT
	.align		4
        /*002c*/ 	.byte	0x03, 0x1b
        /*002e*/ 	.short	0x00ff


	//----- nvinfo : EIATTR_MERCURY_ISA_VERSION
	.align		4
        /*0030*/ 	.byte	0x03, 0x5f
        /*0032*/ 	.short	0x0101


	//----- nvinfo : EIATTR_VRC_CTA_INIT_COUNT
	.align		4
        /*0034*/ 	.byte	0x02, 0x4a
	.zero		1
	.zero		1


	//----- nvinfo : EIATTR_EXIT_INSTR_OFFSETS
	.align		4
        /*0038*/ 	.byte	0x04, 0x1c
        /*003a*/ 	.short	(.L_69 - .L_68)


	//   ....[0]....
.L_68:
        /*003c*/ 	.word	0x00000070


	//   ....[1]....
        /*0040*/ 	.word	0x000000d0


	//   ....[2]....
        /*0044*/ 	.word	0x00000100


	//----- nvinfo : EIATTR_CBANK_PARAM_SIZE
	.align		4
.L_69:
        /*0048*/ 	.byte	0x03, 0x19
        /*004a*/ 	.short	0x000c


	//----- nvinfo : EIATTR_PARAM_CBANK
	.align		4
        /*004c*/ 	.byte	0x04, 0x0a
        /*004e*/ 	.short	(.L_71 - .L_70)
	.align		4
.L_70:
        /*0050*/ 	.word	index@(.nv.constant0._Z23limitHeatmapValueKernelPii)
        /*0054*/ 	.short	0x0380
        /*0056*/ 	.short	0x000c


	//----- nvinfo : EIATTR_SW_WAR
	.align		4
.L_71:
        /*0058*/ 	.byte	0x04, 0x36
        /*005a*/ 	.short	(.L_73 - .L_72)
.L_72:
        /*005c*/ 	.word	0x00000008
.L_73:


//--------------------- .nv.info._Z18addAgentHeatKernelPiiPKiS1_i --------------------------
	.section	.nv.info._Z18addAgentHeatKernelPiiPKiS1_i,"",@"SHT_CUDA_INFO"
	.sectionflags	@""
	.align	4


	//----- nvinfo : EIATTR_CUDA_API_VERSION
	.align		4
        /*0000*/ 	.byte	0x04, 0x37
        /*0002*/ 	.short	(.L_75 - .L_74)
.L_74:
        /*0004*/ 	.word	0x00000082


	//----- nvinfo : EIATTR_KPARAM_INFO
	.align		4
.L_75:
        /*0008*/ 	.byte	0x04, 0x17
        /*000a*/ 	.short	(.L_77 - .L_76)
.L_76:
        /*000c*/ 	.word	0x00000000
        /*0010*/ 	.short	0x0004
        /*0012*/ 	.short	0x0020
        /*0014*/ 	.byte	0x00, 0xf0, 0x11, 0x00


	//----- nvinfo : EIATTR_KPARAM_INFO
	.align		4
.L_77:
        /*0018*/ 	.byte	0x04, 0x17
        /*001a*/ 	.short	(.L_79 - .L_78)
.L_78:
        /*001c*/ 	.word	0x00000000
        /*0020*/ 	.short	0x0003
        /*0022*/ 	.short	0x0018
        /*0024*/ 	.byte	0x00, 0xf5, 0x21, 0x00


	//----- nvinfo : EIATTR_KPARAM_INFO
	.align		4
.L_79:
        /*0028*/ 	.byte	0x04, 0x17
        /*002a*/ 	.short	(.L_81 - .L_80)
.L_80:
        /*002c*/ 	.word	0x00000000
        /*0030*/ 	.short	0x0002
        /*0032*/ 	.short	0x0010
        /*0034*/ 	.byte	0x00, 0xf5, 0x21, 0x00


	//----- nvinfo : EIATTR_KPARAM_INFO
	.align		4
.L_81:
        /*0038*/ 	.byte	0x04, 0x17
        /*003a*/ 	.short	(.L_83 - .L_82)
.L_82:
        /*003c*/ 	.word	0x00000000
        /*0040*/ 	.short	0x0001
        /*0042*/ 	.short	0x0008
        /*0044*/ 	.byte	0x00, 0xf0, 0x11, 0x00


	//----- nvinfo : EIATTR_KPARAM_INFO
	.align		4
.L_83:
        /*0048*/ 	.byte	0x04, 0x17
        /*004a*/ 	.short	(.L_85 - .L_84)
.L_84:
        /*004c*/ 	.word	0x00000000
        /*0050*/ 	.short	0x0000
        /*0052*/ 	.short	0x0000
        /*0054*/ 	.byte	0x00, 0xf5, 0x21, 0x00


	//----- nvinfo : EIATTR_SPARSE_MMA_MASK
	.align		4
.L_85:
        /*0058*/ 	.byte	0x03, 0x50
        /*005a*/ 	.short	0x0000


	//----- nvinfo : EIATTR_MAXREG_COUNT
	.align		4
        /*005c*/ 	.byte	0x03, 0x1b
        /*005e*/ 	.short	0x00ff


	//----- nvinfo : EIATTR_MERCURY_ISA_VERSION
	.align		4
        /*0060*/ 	.byte	0x03, 0x5f
        /*0062*/ 	.short	0x0101


	//----- nvinfo : EIATTR_VRC_CTA_INIT_COUNT
	.align		4
        /*0064*/ 	.byte	0x02, 0x4a
	.zero		1
	.zero		1


	//----- nvinfo : EIATTR_EXIT_INSTR_OFFSETS
	.align		4
        /*0068*/ 	.byte	0x04, 0x1c
        /*006a*/ 	.short	(.L_87 - .L_86)


	//   ....[0]....
.L_86:
        /*006c*/ 	.word	0x00000070


	//   ....[1]....
        /*0070*/ 	.word	0x00000150


	//   ....[2]....
        /*0074*/ 	.word	0x000001b0


	//----- nvinfo : EIATTR_CBANK_PARAM_SIZE
	.align		4
.L_87:
        /*0078*/ 	.byte	0x03, 0x19
        /*007a*/ 	.short	0x0024


	//----- nvinfo : EIATTR_PARAM_CBANK
	.align		4
        /*007c*/ 	.byte	0x04, 0x0a
        /*007e*/ 	.short	(.L_89 - .L_88)
	.align		4
.L_88:
        /*0080*/ 	.word	index@(.nv.constant0._Z18addAgentHeatKernelPiiPKiS1_i)
        /*0084*/ 	.short	0x0380
        /*0086*/ 	.short	0x0024


	//----- nvinfo : EIATTR_SW_WAR
	.align		4
.L_89:
        /*0088*/ 	.byte	0x04, 0x36
        /*008a*/ 	.short	(.L_91 - .L_90)
.L_90:
        /*008c*/ 	.word	0x00000008
.L_91:


//--------------------- .nv.info._Z17fadeHeatmapKernelPii --------------------------
	.section	.nv.info._Z17fadeHeatmapKernelPii,"",@"SHT_CUDA_INFO"
	.sectionflags	@""
	.align	4


	//----- nvinfo : EIATTR_CUDA_API_VERSION
	.align		4
        /*0000*/ 	.byte	0x04, 0x37
        /*0002*/ 	.short	(.L_93 - .L_92)
.L_92:
        /*0004*/ 	.word	0x00000082


	//----- nvinfo : EIATTR_KPARAM_INFO
	.align		4
.L_93:
        /*0008*/ 	.byte	0x04, 0x17
        /*000a*/ 	.short	(.L_95 - .L_94)
.L_94:
        /*000c*/ 	.word	0x00000000
        /*0010*/ 	.short	0x0001
        /*0012*/ 	.short	0x0008
        /*0014*/ 	.byte	0x00, 0xf0, 0x11, 0x00


	//----- nvinfo : EIATTR_KPARAM_INFO
	.align		4
.L_95:
        /*0018*/ 	.byte	0x04, 0x17
        /*001a*/ 	.short	(.L_97 - .L_96)
.L_96:
        /*001c*/ 	.word	0x00000000
        /*0020*/ 	.short	0x0000
        /*0022*/ 	.short	0x0000
        /*0024*/ 	.byte	0x00, 0xf5, 0x21, 0x00


	//----- nvinfo : EIATTR_SPARSE_MMA_MASK
	.align		4
.L_97:
        /*0028*/ 	.byte	0x03, 0x50
        /*002a*/ 	.short	0x0000


	//----- nvinfo : EIATTR_MAXREG_COUNT
	.align		4
        /*002c*/ 	.byte	0x03, 0x1b
        /*002e*/ 	.short	0x00ff


	//----- nvinfo : EIATTR_MERCURY_ISA_VERSION
	.align		4
        /*0030*/ 	.byte	0x03, 0x5f
        /*0032*/ 	.short	0x0101


	//----- nvinfo : EIATTR_VRC_CTA_INIT_COUNT
	.align		4
        /*0034*/ 	.byte	0x02, 0x4a
	.zero		1
	.zero		1


	//----- nvinfo : EIATTR_EXIT_INSTR_OFFSETS
	.align		4
        /*0038*/ 	.byte	0x04, 0x1c
        /*003a*/ 	.short	(.L_99 - .L_98)


	//   ....[0]....
.L_98:
        /*003c*/ 	.word	0x00000070


	//   ....[1]....
        /*0040*/ 	.word	0x00000110


	//----- nvinfo : EIATTR_CBANK_PARAM_SIZE
	.align		4
.L_99:
        /*0044*/ 	.byte	0x03, 0x19
        /*0046*/ 	.short	0x000c


	//----- nvinfo : EIATTR_PARAM_CBANK
	.align		4
        /*0048*/ 	.byte	0x04, 0x0a
        /*004a*/ 	.short	(.L_101 - .L_100)
	.align		4
.L_100:
        /*004c*/ 	.word	index@(.nv.constant0._Z17fadeHeatmapKernelPii)
        /*0050*/ 	.short	0x0380
        /*0052*/ 	.short	0x000c


	//----- nvinfo : EIATTR_SW_WAR
	.align		4
.L_101:
        /*0054*/ 	.byte	0x04, 0x36
        /*0056*/ 	.short	(.L_103 - .L_102)
.L_102:
        /*0058*/ 	.word	0x00000008
.L_103:


//--------------------- .nv.callgraph             --------------------------
	.section	.nv.callgraph,"",@"SHT_CUDA_CALLGRAPH"
	.align	4
	.sectionentsize	8
	.align		4
        /*0000*/ 	.word	0x00000000
	.align		4
        /*0004*/ 	.word	0xffffffff
	.align		4
        /*0008*/ 	.word	0x00000000
	.align		4
        /*000c*/ 	.word	0xfffffffe
	.align		4
        /*0010*/ 	.word	0x00000000
	.align		4
        /*0014*/ 	.word	0xfffffffd
	.align		4
        /*0018*/ 	.word	0x00000000
	.align		4
        /*001c*/ 	.word	0xfffffffc


//--------------------- .text._Z16blurFilterKernelPKiPii --------------------------
	.section	.text._Z16blurFilterKernelPKiPii,"ax",@progbits
	.align	128
        .global         _Z16blurFilterKernelPKiPii
        .type           _Z16blurFilterKernelPKiPii,@function
        .size           _Z16blurFilterKernelPKiPii,(.L_x_29 - _Z16blurFilterKernelPKiPii)
        .other          _Z16blurFilterKernelPKiPii,@"STO_CUDA_ENTRY STV_DEFAULT"
_Z16blurFilterKernelPKiPii:
.text._Z16blurFilterKernelPKiPii:
[----:B------:R-:W-:Y:S01]  /*0000*/  LDC R1, c[0x0][0x37c] ;  /* 0x0000df00ff017b82 */ /* 0x000fe20000000800 */
[----:B------:R-:W0:Y:S07]  /*0010*/  S2R R7, SR_TID.X ;  /* 0x0000000000077919 */ /* 0x000e2e0000002100 */
[----:B------:R-:W1:Y:S01]  /*0020*/  S2UR UR4, SR_CTAID.Y ;  /* 0x00000000000479c3 */ /* 0x000e620000002600 */
[----:B------:R-:W2:Y:S01]  /*0030*/  LDCU UR10, c[0x0][0x390] ;  /* 0x00007200ff0a77ac */ /* 0x000ea20008000800 */
[----:B------:R-:W3:Y:S01]  /*0040*/  S2R R4, SR_TID.Y ;  /* 0x0000000000047919 */ /* 0x000ee20000002200 */
[----:B------:R-:W4:Y:S05]  /*0050*/  LDCU.64 UR8, c[0x0][0x358] ;  /* 0x00006b00ff0877ac */ /* 0x000f2a0008000a00 */
[----:B------:R-:W0:Y:S01]  /*0060*/  LDC R2, c[0x0][0x360] ;  /* 0x0000d800ff027b82 */ /* 0x000e220000000800 */
[----:B------:R-:W1:Y:S07]  /*0070*/  LDCU UR7, c[0x0][0x364] ;  /* 0x00006c80ff0777ac */ /* 0x000e6e0008000800 */
[----:B------:R-:W0:Y:S01]  /*0080*/  S2UR UR5, SR_CTAID.X ;  /* 0x00000000000579c3 */ /* 0x000e220000002500 */
[----:B-1----:R-:W-:-:S06]  /*0090*/  UIMAD UR4, UR4, UR7, URZ ;  /* 0x00000007040472a4 */ /* 0x002fcc000f8e02ff */
[----:B---3--:R-:W-:Y:S02]  /*00a0*/  VIADD R3, R4, UR4 ;  /* 0x0000000404037c36 */ /* 0x008fe40008000000 */
[----:B0-----:R-:W-:-:S05]  /*00b0*/  IMAD R0, R2, UR5, R7 ;  /* 0x0000000502007c24 */ /* 0x001fca000f8e0207 */
[----:B------:R-:W-:-:S04]  /*00c0*/  VIMNMX R5, PT, PT, R0, R3, !PT ;  /* 0x0000000300057248 */ /* 0x000fc80007fe0100 */
[----:B--2---:R-:W-:-:S13]  /*00d0*/  ISETP.GE.AND P0, PT, R5, UR10, PT ;  /* 0x0000000a05007c0c */ /* 0x004fda000bf06270 */
[----:B------:R-:W0:Y:S01]  /*00e0*/  @!P0 LDC.64 R10, c[0x0][0x380] ;  /* 0x0000e000ff0a8b82 */ /* 0x000e220000000a00 */
[----:B------:R-:W-:-:S04]  /*00f0*/  @!P0 IMAD R5, R3, UR10, R0 ;  /* 0x0000000a03058c24 */ /* 0x000fc8000f8e0200 */
[----:B0-----:R-:W-:-:S06]  /*0100*/  @!P0 IMAD.WIDE R10, R5, 0x4, R10 ;  /* 0x00000004050a8825 */ /* 0x001fcc00078e020a */
[----:B----4-:R-:W2:Y:S01]  /*0110*/  @!P0 LDG.E R10, desc[UR8][R10.64] ;  /* 0x000000080a0a8981 */ /* 0x010ea2000c1e1900 */
[----:B------:R-:W0:Y:S01]  /*0120*/  S2UR UR6, SR_CgaCtaId ;  /* 0x00000000000679c3 */ /* 0x000e220000008800 */
[----:B------:R-:W-:Y:S01]  /*0130*/  VIADD R8, R2, 0x4 ;  /* 0x0000000402087836 */ /* 0x000fe20000000000 */
[----:B------:R-:W-:Y:S01]  /*0140*/  UMOV UR5, 0x400 ;  /* 0x0000040000057882 */ /* 0x000fe20000000000 */
[----:B------:R-:W-:Y:S01]  /*0150*/  VIADD R6, R4, 0x2 ;  /* 0x0000000204067836 */ /* 0x000fe20000000000 */
[----:B------:R-:W-:Y:S03]  /*0160*/  BSSY.RECONVERGENT B0, `(.L_x_0) ;  /* 0x0000013000007945 */ /* 0x000fe60003800200 */
[----:B------:R-:W-:Y:S01]  /*0170*/  IMAD R5, R8, R6, R7 ;  /* 0x0000000608057224 */ /* 0x000fe200078e0207 */
[----:B0-----:R-:W-:-:S06]  /*0180*/  ULEA UR5, UR6, UR5, 0x18 ;  /* 0x0000000506057291 */ /* 0x001fcc000f8ec0ff */
[----:B------:R-:W-:-:S05]  /*0190*/  LEA R5, R5, UR5, 0x2 ;  /* 0x0000000505057c11 */ /* 0x000fca000f8e10ff */
[----:B--2---:R0:W-:Y:S04]  /*01a0*/  @!P0 STS [R5+0x8], R10 ;  /* 0x0000080a05008388 */ /* 0x0041e80000000800 */
[----:B------:R0:W-:Y:S01]  /*01b0*/  @P0 STS [R5+0x8], RZ ;  /* 0x000008ff05000388 */ /* 0x0001e20000000800 */
[----:B------:R-:W-:-:S13]  /*01c0*/  ISETP.GT.U32.AND P0, PT, R7, 0x1, PT ;  /* 0x000000010700780c */ /* 0x000fda0003f04070 */
[----:B0-----:R-:W-:Y:S05]  /*01d0*/  @P0 BRA `(.L_x_1) ;  /* 0x00000000002c0947 */ /* 0x001fea0003800000 */
[----:B------:R-:W-:-:S04]  /*01e0*/  ISETP.GE.AND P0, PT, R3, UR10, PT ;  /* 0x0000000a03007c0c */ /* 0x000fc8000bf06270 */
[----:B------:R-:W-:-:S13]  /*01f0*/  ISETP.LT.OR P0, PT, R0, 0x2, P0 ;  /* 0x000000020000780c */ /* 0x000fda0000701670 */
[----:B------:R-:W-:Y:S05]  /*0200*/  @P0 BRA `(.L_x_2) ;  /* 0x00000000001c0947 */ /* 0x000fea0003800000 */
[----:B------:R-:W0:Y:S01]  /*0210*/  LDC.64 R10, c[0x0][0x380] ;  /* 0x0000e000ff0a7b82 */ /* 0x000e220000000a00 */
[----:B------:R-:W-:-:S04]  /*0220*/  IMAD R9, R3, UR10, R0 ;  /* 0x0000000a03097c24 */ /* 0x000fc8000f8e0200 */
[----:B------:R-:W-:-:S04]  /*0230*/  VIADD R9, R9, 0xfffffffe ;  /* 0xfffffffe09097836 */ /* 0x000fc80000000000 */
[----:B0-----:R-:W-:-:S06]  /*0240*/  IMAD.WIDE.U32 R10, R9, 0x4, R10 ;  /* 0x00000004090a7825 */ /* 0x001fcc00078e000a */
[----:B------:R-:W2:Y:S04]  /*0250*/  LDG.E R10, desc[UR8][R10.64] ;  /* 0x000000080a0a7981 */ /* 0x000ea8000c1e1900 */
[----:B--2---:R0:W-:Y:S01]  /*0260*/  STS [R5], R10 ;  /* 0x0000000a05007388 */ /* 0x0041e20000000800 */
[----:B------:R-:W-:Y:S05]  /*0270*/  BRA `(.L_x_1) ;  /* 0x0000000000047947 */ /* 0x000fea0003800000 */
.L_x_2:
[----:B------:R1:W-:Y:S02]  /*0280*/  STS [R5], RZ ;  /* 0x000000ff05007388 */ /* 0x0003e40000000800 */
.L_x_1:
[----:B------:R-:W-:Y:S05]  /*0290*/  BSYNC.RECONVERGENT B0 ;  /* 0x0000000000007941 */ /* 0x000fea0003800200 */
.L_x_0:
[----:B0-----:R-:W-:Y:S01]  /*02a0*/  VIADD R10, R2, 0xfffffffe ;  /* 0xfffffffe020a7836 */ /* 0x001fe20000000000 */
[----:B------:R-:W-:Y:S04]  /*02b0*/  BSSY.RECONVERGENT B0, `(.L_x_3) ;  /* 0x0000011000007945 */ /* 0x000fe80003800200 */
[----:B------:R-:W-:-:S13]  /*02c0*/  ISETP.GE.U32.AND P0, PT, R7, R10, PT ;  /* 0x0000000a0700720c */ /* 0x000fda0003f06070 */
[----:B------:R-:W-:Y:S05]  /*02d0*/  @!P0 BRA `(.L_x_4) ;  /* 0x0000000000388947 */ /* 0x000fea0003800000 */
[----:B------:R-:W-:-:S04]  /*02e0*/  VIADDMNMX R9, R0, 0x2, R3, !PT ;  /* 0x0000000200097846 */ /* 0x000fc80007800103 */
[----:B------:R-:W-:-:S13]  /*02f0*/  ISETP.GE.AND P1, PT, R9, UR10, PT ;  /* 0x0000000a09007c0c */ /* 0x000fda000bf26270 */
[----:B------:R-:W-:Y:S05]  /*0300*/  @P1 BRA `(.L_x_5) ;  /* 0x0000000000281947 */ /* 0x000fea0003800000 */
[----:B------:R-:W0:Y:S01]  /*0310*/  LDCU.64 UR12, c[0x0][0x380] ;  /* 0x00007000ff0c77ac */ /* 0x000e220008000a00 */
[----:B------:R-:W-:Y:S01]  /*0320*/  IMAD R9, R3, UR10, RZ ;  /* 0x0000000a03097c24 */ /* 0x000fe2000f8e02ff */
[----:B------:R-:W-:-:S04]  /*0330*/  SHF.R.S32.HI R12, RZ, 0x1f, R0 ;  /* 0x0000001fff0c7819 */ /* 0x000fc80000011400 */
[----:B------:R-:W-:-:S04]  /*0340*/  IADD3 R11, P1, PT, R0, R9, RZ ;  /* 0x00000009000b7210 */ /* 0x000fc80007f3e0ff */
[----:B------:R-:W-:Y:S02]  /*0350*/  LEA.HI.X.SX32 R14, R9, R12, 0x1, P1 ;  /* 0x0000000c090e7211 */ /* 0x000fe400008f0eff */
[----:B0-----:R-:W-:-:S04]  /*0360*/  LEA R12, P1, R11, UR12, 0x2 ;  /* 0x0000000c0b0c7c11 */ /* 0x001fc8000f8210ff */
[----:B------:R-:W-:-:S05]  /*0370*/  LEA.HI.X R13, R11, UR13, R14, 0x2, P1 ;  /* 0x0000000d0b0d7c11 */ /* 0x000fca00088f140e */
[----:B------:R-:W2:Y:S04]  /*0380*/  LDG.E R12, desc[UR8][R12.64+0x8] ;  /* 0x000008080c0c7981 */ /* 0x000ea8000c1e1900 */
[----:B--2---:R2:W-:Y:S01]  /*0390*/  STS [R5+0x10], R12 ;  /* 0x0000100c05007388 */ /* 0x0045e20000000800 */
[----:B------:R-:W-:Y:S05]  /*03a0*/  BRA `(.L_x_4) ;  /* 0x0000000000047947 */ /* 0x000fea0003800000 */
.L_x_5:
[----:B------:R0:W-:Y:S02]  /*03b0*/  STS [R5+0x10], RZ ;  /* 0x000010ff05007388 */ /* 0x0001e40000000800 */
.L_x_4:
[----:B------:R-:W-:Y:S05]  /*03c0*/  BSYNC.RECONVERGENT B0 ;  /* 0x0000000000007941 */ /* 0x000fea0003800200 */
.L_x_3:
[----:B------:R-:W-:Y:S01]  /*03d0*/  ISETP.GT.U32.AND P1, PT, R4, 0x1, PT ;  /* 0x000000010400780c */ /* 0x000fe20003f24070 */
[----:B------:R-:W-:Y:S01]  /*03e0*/  IMAD R9, R8, R4, R7 ;  /* 0x0000000408097224 */ /* 0x000fe200078e0207 */
[----:B------:R-:W-:Y:S04]  /*03f0*/  BSSY.RECONVERGENT B0, `(.L_x_6) ;  /* 0x000000e000007945 */ /* 0x000fe80003800200 */
[----:B------:R-:W-:-:S07]  /*0400*/  LEA R9, R9, UR5, 0x2 ;  /* 0x0000000509097c11 */ /* 0x000fce000f8e10ff */
[----:B------:R-:W-:Y:S05]  /*0410*/  @P1 BRA `(.L_x_7) ;  /* 0x00000000002c1947 */ /* 0x000fea0003800000 */
[----:B------:R-:W-:-:S04]  /*0420*/  ISETP.GE.AND P1, PT, R0, UR10, PT ;  /* 0x0000000a00007c0c */ /* 0x000fc8000bf26270 */
[----:B------:R-:W-:-:S13]  /*0430*/  ISETP.LT.U32.OR P1, PT, R3, 0x2, P1 ;  /* 0x000000020300780c */ /* 0x000fda0000f21470 */
[----:B------:R-:W-:Y:S05]  /*0440*/  @P1 BRA `(.L_x_8) ;  /* 0x00000000001c1947 */ /* 0x000fea0003800000 */
[----:B--2---:R-:W2:Y:S01]  /*0450*/  LDC.64 R12, c[0x0][0x380] ;  /* 0x0000e000ff0c7b82 */ /* 0x004ea20000000a00 */
[----:B------:R-:W-:-:S05]  /*0460*/  IADD3 R11, PT, PT, R3, -0x2, RZ ;  /* 0xfffffffe030b7810 */ /* 0x000fca0007ffe0ff */
[----:B------:R-:W-:-:S04]  /*0470*/  IMAD R11, R11, UR10, R0 ;  /* 0x0000000a0b0b7c24 */ /* 0x000fc8000f8e0200 */
[----:B--2---:R-:W-:-:S06]  /*0480*/  IMAD.WIDE R12, R11, 0x4, R12 ;  /* 0x000000040b0c7825 */ /* 0x004fcc00078e020c */
[----:B------:R-:W2:Y:S04]  /*0490*/  LDG.E R12, desc[UR8][R12.64] ;  /* 0x000000080c0c7981 */ /* 0x000ea8000c1e1900 */
[----:B--2---:R3:W-:Y:S01]  /*04a0*/  STS [R9+0x8], R12 ;  /* 0x0000080c09007388 */ /* 0x0047e20000000800 */
[----:B------:R-:W-:Y:S05]  /*04b0*/  BRA `(.L_x_7) ;  /* 0x0000000000047947 */ /* 0x000fea0003800000 */
.L_x_8:
[----:B------:R4:W-:Y:S02]  /*04c0*/  STS [R9+0x8], RZ ;  /* 0x000008ff09007388 */ /* 0x0009e40000000800 */
.L_x_7:
[----:B------:R-:W-:Y:S05]  /*04d0*/  BSYNC.RECONVERGENT B0 ;  /* 0x0000000000007941 */ /* 0x000fea0003800200 */
.L_x_6:
[----:B------:R-:W-:Y:S01]  /*04e0*/  UIADD3 UR6, UPT, UPT, UR7, -0x2, URZ ;  /* 0xfffffffe07067890 */ /* 0x000fe2000fffe0ff */
[----:B------:R-:W-:Y:S01]  /*04f0*/  VIADD R11, R4, 0x4 ;  /* 0x00000004040b7836 */ /* 0x000fe20000000000 */
[----:B------:R-:W-:Y:S03]  /*0500*/  BSSY.RECONVERGENT B0, `(.L_x_9) ;  /* 0x0000010000007945 */ /* 0x000fe60003800200 */
[----:B------:R-:W-:Y:S01]  /*0510*/  IMAD R8, R8, R11, R7 ;  /* 0x0000000b08087224 */ /* 0x000fe200078e0207 */
[----:B------:R-:W-:-:S04]  /*0520*/  ISETP.GE.U32.AND P1, PT, R4, UR6, PT ;  /* 0x0000000604007c0c */ /* 0x000fc8000bf26070 */
[----:B------:R-:W-:-:S09]  /*0530*/  LEA R8, R8, UR5, 0x2 ;  /* 0x0000000508087c11 */ /* 0x000fd2000f8e10ff */
[----:B------:R-:W-:Y:S05]  /*0540*/  @!P1 BRA `(.L_x_10) ;  /* 0x00000000002c9947 */ /* 0x000fea0003800000 */
[----:B------:R-:W-:-:S05]  /*0550*/  VIADD R11, R6, UR4 ;  /* 0x00000004060b7c36 */ /* 0x000fca0008000000 */
[----:B--23--:R-:W-:-:S04]  /*0560*/  VIMNMX R12, PT, PT, R0, R11, !PT ;  /* 0x0000000b000c7248 */ /* 0x00cfc80007fe0100 */
[----:B------:R-:W-:-:S13]  /*0570*/  ISETP.GE.AND P2, PT, R12, UR10, PT ;  /* 0x0000000a0c007c0c */ /* 0x000fda000bf46270 */
[----:B------:R-:W-:Y:S05]  /*0580*/  @P2 BRA `(.L_x_11) ;  /* 0x0000000000182947 */ /* 0x000fea0003800000 */
[----:B------:R-:W2:Y:S01]  /*0590*/  LDC.64 R12, c[0x0][0x380] ;  /* 0x0000e000ff0c7b82 */ /* 0x000ea20000000a00 */
[----:B------:R-:W-:-:S04]  /*05a0*/  IMAD R11, R11, UR10, R0 ;  /* 0x0000000a0b0b7c24 */ /* 0x000fc8000f8e0200 */
[----:B--2---:R-:W-:-:S06]  /*05b0*/  IMAD.WIDE R12, R11, 0x4, R12 ;  /* 0x000000040b0c7825 */ /* 0x004fcc00078e020c */
[----:B------:R-:W2:Y:S04]  /*05c0*/  LDG.E R13, desc[UR8][R12.64] ;  /* 0x000000080c0d7981 */ /* 0x000ea8000c1e1900 */
[----:B--2---:R2:W-:Y:S01]  /*05d0*/  STS [R8+0x8], R13 ;  /* 0x0000080d08007388 */ /* 0x0045e20000000800 */
[----:B------:R-:W-:Y:S05]  /*05e0*/  BRA `(.L_x_10) ;  /* 0x0000000000047947 */ /* 0x000fea0003800000 */
.L_x_11:
[----:B------:R2:W-:Y:S02]  /*05f0*/  STS [R8+0x8], RZ ;  /* 0x000008ff08007388 */ /* 0x0005e40000000800 */
.L_x_10:
[----:B------:R-:W-:Y:S05]  /*0600*/  BSYNC.RECONVERGENT B0 ;  /* 0x0000000000007941 */ /* 0x000fea0003800200 */
.L_x_9:
[----:B--23--:R-:W-:Y:S01]  /*0610*/  VIADD R12, R3, 0xfffffffe ;  /* 0xfffffffe030c7836 */ /* 0x00cfe20000000000 */
[----:B------:R-:W2:Y:S01]  /*0620*/  LDCU.64 UR6, c[0x0][0x380] ;  /* 0x00007000ff0677ac */ /* 0x000ea20008000a00 */
[----:B------:R-:W-:Y:S01]  /*0630*/  SHF.R.S32.HI R11, RZ, 0x1f, R0 ;  /* 0x0000001fff0b7819 */ /* 0x000fe20000011400 */
[----:B------:R-:W-:Y:S01]  /*0640*/  BSSY.RECONVERGENT B0, `(.L_x_12) ;  /* 0x000000f000007945 */ /* 0x000fe20003800200 */
[----:B------:R-:W-:-:S05]  /*0650*/  IMAD R12, R12, UR10, RZ ;  /* 0x0000000a0c0c7c24 */ /* 0x000fca000f8e02ff */
[----:B------:R-:W-:-:S04]  /*0660*/  IADD3 R13, P2, PT, R0, R12, RZ ;  /* 0x0000000c000d7210 */ /* 0x000fc80007f5e0ff */
[----:B------:R-:W-:Y:S02]  /*0670*/  LEA.HI.X.SX32 R14, R12, R11, 0x1, P2 ;  /* 0x0000000b0c0e7211 */ /* 0x000fe400010f0eff */
[----:B------:R-:W-:Y:S02]  /*0680*/  LOP3.LUT P2, RZ, R7, 0x3fe, R4, 0xc8, !PT ;  /* 0x000003fe07ff7812 */ /* 0x000fe4000784c804 */
[----:B--2---:R-:W-:-:S04]  /*0690*/  LEA R12, P3, R13, UR6, 0x2 ;  /* 0x000000060d0c7c11 */ /* 0x004fc8000f8610ff */
[----:B------:R-:W-:-:S07]  /*06a0*/  LEA.HI.X R13, R13, UR7, R14, 0x2, P3 ;  /* 0x000000070d0d7c11 */ /* 0x000fce00098f140e */
[----:B------:R-:W-:Y:S05]  /*06b0*/  @P2 BRA `(.L_x_13) ;  /* 0x00000000001c2947 */ /* 0x000fea0003800000 */
[----:B------:R-:W-:-:S04]  /*06c0*/  ISETP.GE.U32.AND P2, PT, R3, 0x2, PT ;  /* 0x000000020300780c */ /* 0x000fc80003f46070 */
[----:B------:R-:W-:-:S13]  /*06d0*/  ISETP.LT.OR P2, PT, R0, 0x2, !P2 ;  /* 0x000000020000780c */ /* 0x000fda0005741670 */
[----:B------:R-:W-:Y:S05]  /*06e0*/  @P2 BRA `(.L_x_14) ;  /* 0x00000000000c2947 */ /* 0x000fea0003800000 */
[----:B------:R-:W2:Y:S04]  /*06f0*/  LDG.E R14, desc[UR8][R12.64+-0x8] ;  /* 0xfffff8080c0e7981 */ /* 0x000ea8000c1e1900 */
[----:B--2---:R2:W-:Y:S01]  /*0700*/  STS [R9], R14 ;  /* 0x0000000e09007388 */ /* 0x0045e20000000800 */
[----:B------:R-:W-:Y:S05]  /*0710*/  BRA `(.L_x_13) ;  /* 0x0000000000047947 */ /* 0x000fea0003800000 */
.L_x_14:
[----:B------:R3:W-:Y:S02]  /*0720*/  STS [R9], RZ ;  /* 0x000000ff09007388 */ /* 0x0007e40000000800 */
.L_x_13:
[----:B------:R-:W-:Y:S05]  /*0730*/  BSYNC.RECONVERGENT B0 ;  /* 0x0000000000007941 */ /* 0x000fea0003800200 */
.L_x_12:
[----:B------:R-:W-:Y:S01]  /*0740*/  ISETP.GT.U32.OR P0, PT, R4, 0x1, !P0 ;  /* 0x000000010400780c */ /* 0x000fe20004704470 */
[----:B------:R-:W-:-:S12]  /*0750*/  BSSY.RECONVERGENT B0, `(.L_x_15) ;  /* 0x000000a000007945 */ /* 0x000fd80003800200 */
[----:B------:R-:W-:Y:S05]  /*0760*/  @P0 BRA `(.L_x_16) ;  /* 0x0000000000200947 */ /* 0x000fea0003800000 */
[----:B------:R-:W-:Y:S01]  /*0770*/  VIADD R4, R0, 0x2 ;  /* 0x0000000200047836 */ /* 0x000fe20000000000 */
[----:B------:R-:W-:-:S04]  /*0780*/  ISETP.GE.U32.AND P0, PT, R3, 0x2, PT ;  /* 0x000000020300780c */ /* 0x000fc80003f06070 */
[----:B------:R-:W-:-:S13]  /*0790*/  ISETP.GE.OR P0, PT, R4, UR10, !P0 ;  /* 0x0000000a04007c0c */ /* 0x000fda000c706670 */
[----:B------:R-:W-:Y:S05]  /*07a0*/  @P0 BRA `(.L_x_17) ;  /* 0x00000000000c0947 */ /* 0x000fea0003800000 */
[----:B------:R-:W5:Y:S04]  /*07b0*/  LDG.E R12, desc[UR8][R12.64+0x8] ;  /* 0x000008080c0c7981 */ /* 0x000f68000c1e1900 */
[----:B-----5:R0:W-:Y:S01]  /*07c0*/  STS [R9+0x10], R12 ;  /* 0x0000100c09007388 */ /* 0x0201e20000000800 */
[----:B------:R-:W-:Y:S05]  /*07d0*/  BRA `(.L_x_16) ;  /* 0x0000000000047947 */ /* 0x000fea0003800000 */
.L_x_17:
[----:B------:R0:W-:Y:S02]  /*07e0*/  STS [R9+0x10], RZ ;  /* 0x000010ff09007388 */ /* 0x0001e40000000800 */
.L_x_16:
[----:B------:R-:W-:Y:S05]  /*07f0*/  BSYNC.RECONVERGENT B0 ;  /* 0x0000000000007941 */ /* 0x000fea0003800200 */
.L_x_15:
[----:B------:R-:W-:Y:S01]  /*0800*/  ISETP.GT.U32.OR P0, PT, R7, 0x1, !P1 ;  /* 0x000000010700780c */ /* 0x000fe20004f04470 */
[----:B------:R-:W-:-:S12]  /*0810*/  BSSY.RECONVERGENT B0, `(.L_x_18) ;  /* 0x000000e000007945 */ /* 0x000fd80003800200 */
[----:B------:R-:W-:Y:S05]  /*0820*/  @P0 BRA `(.L_x_19) ;  /* 0x0000000000300947 */ /* 0x000fea0003800000 */
[----:B------:R-:W-:-:S04]  /*0830*/  IADD3 R15, PT, PT, R6, UR4, RZ ;  /* 0x00000004060f7c10 */ /* 0x000fc8000fffe0ff */
[----:B------:R-:W-:-:S04]  /*0840*/  ISETP.GE.AND P0, PT, R15, UR10, PT ;  /* 0x0000000a0f007c0c */ /* 0x000fc8000bf06270 */
[----:B------:R-:W-:-:S13]  /*0850*/  ISETP.LT.OR P0, PT, R0, 0x2, P0 ;  /* 0x000000020000780c */ /* 0x000fda0000701670 */
[----:B------:R-:W-:Y:S05]  /*0860*/  @P0 BRA `(.L_x_20) ;  /* 0x00000000001c0947 */ /* 0x000fea0003800000 */
[----:B0-----:R-:W0:Y:S01]  /*0870*/  LDC.64 R12, c[0x0][0x380] ;  /* 0x0000e000ff0c7b82 */ /* 0x001e220000000a00 */
[----:B------:R-:W-:-:S04]  /*0880*/  IMAD R15, R15, UR10, R0 ;  /* 0x0000000a0f0f7c24 */ /* 0x000fc8000f8e0200 */
[----:B------:R-:W-:-:S04]  /*0890*/  VIADD R15, R15, 0xfffffffe ;  /* 0xfffffffe0f0f7836 */ /* 0x000fc80000000000 */
[----:B0-----:R-:W-:-:S06]  /*08a0*/  IMAD.WIDE.U32 R12, R15, 0x4, R12 ;  /* 0x000000040f0c7825 */ /* 0x001fcc00078e000c */
[----:B------:R-:W5:Y:S04]  /*08b0*/  LDG.E R13, desc[UR8][R12.64] ;  /* 0x000000080c0d7981 */ /* 0x000f68000c1e1900 */
[----:B-----5:R0:W-:Y:S01]  /*08c0*/  STS [R8], R13 ;  /* 0x0000000d08007388 */ /* 0x0201e20000000800 */
[----:B------:R-:W-:Y:S05]  /*08d0*/  BRA `(.L_x_19) ;  /* 0x0000000000047947 */ /* 0x000fea0003800000 */
.L_x_20:
[----:B------:R0:W-:Y:S02]  /*08e0*/  STS [R8], RZ ;  /* 0x000000ff08007388 */ /* 0x0001e40000000800 */
.L_x_19:
[----:B------:R-:W-:Y:S05]  /*08f0*/  BSYNC.RECONVERGENT B0 ;  /* 0x0000000000007941 */ /* 0x000fea0003800200 */
.L_x_18:
[----:B------:R-:W-:Y:S01]  /*0900*/  ISETP.LT.U32.OR P1, PT, R7, R10, !P1 ;  /* 0x0000000a0700720c */ /* 0x000fe20004f21470 */
[----:B------:R-:W-:-:S12]  /*0910*/  BSSY.RECONVERGENT B0, `(.L_x_21) ;  /* 0x000000f000007945 */ /* 0x000fd80003800200 */
[----:B------:R-:W-:Y:S05]  /*0920*/  @P1 BRA `(.L_x_22) ;  /* 0x0000000000341947 */ /* 0x000fea0003800000 */
[----:B------:R-:W-:-:S05]  /*0930*/  VIADD R7, R6, UR4 ;  /* 0x0000000406077c36 */ /* 0x000fca0008000000 */
[----:B------:R-:W-:-:S04]  /*0940*/  VIADDMNMX R4, R0, 0x2, R7, !PT ;  /* 0x0000000200047846 */ /* 0x000fc80007800107 */
[----:B------:R-:W-:-:S13]  /*0950*/  ISETP.GE.AND P0, PT, R4, UR10, PT ;  /* 0x0000000a04007c0c */ /* 0x000fda000bf06270 */
[----:B------:R-:W-:Y:S05]  /*0960*/  @P0 BRA `(.L_x_23) ;  /* 0x0000000000200947 */ /* 0x000fea0003800000 */
[----:B------:R-:W-:-:S05]  /*0970*/  IMAD R4, R7, UR10, RZ ;  /* 0x0000000a07047c24 */ /* 0x000fca000f8e02ff */
[----:B------:R-:W-:-:S04]  /*0980*/  IADD3 R7, P0, PT, R0, R4, RZ ;  /* 0x0000000400077210 */ /* 0x000fc80007f1e0ff */
[----:B------:R-:W-:Y:S02]  /*0990*/  LEA.HI.X.SX32 R4, R4, R11, 0x1, P0 ;  /* 0x0000000b04047211 */ /* 0x000fe400000f0eff */
[----:B------:R-:W-:-:S04]  /*09a0*/  LEA R6, P0, R7, UR6, 0x2 ;  /* 0x0000000607067c11 */ /* 0x000fc8000f8010ff */
[----:B------:R-:W-:-:S06]  /*09b0*/  LEA.HI.X R7, R7, UR7, R4, 0x2, P0 ;  /* 0x0000000707077c11 */ /* 0x000fcc00080f1404 */
[----:B------:R-:W5:Y:S04]  /*09c0*/  LDG.E R7, desc[UR8][R6.64+0x8] ;  /* 0x0000080806077981 */ /* 0x000f68000c1e1900 */
[----:B-----5:R0:W-:Y:S01]  /*09d0*/  STS [R8+0x10], R7 ;  /* 0x0000100708007388 */ /* 0x0201e20000000800 */
[----:B------:R-:W-:Y:S05]  /*09e0*/  BRA `(.L_x_22) ;  /* 0x0000000000047947 */ /* 0x000fea0003800000 */
.L_x_23:
[----:B------:R0:W-:Y:S02]  /*09f0*/  STS [R8+0x10], RZ ;  /* 0x000010ff08007388 */ /* 0x0001e40000000800 */
.L_x_22:
[----:B------:R-:W-:Y:S05]  /*0a00*/  BSYNC.RECONVERGENT B0 ;  /* 0x0000000000007941 */ /* 0x000fea0003800200 */
.L_x_21:
[----:B------:R-:W-:Y:S01]  /*0a10*/  UIADD3 UR5, UPT, UPT, UR10, -0x2, URZ ;  /* 0xfffffffe0a057890 */ /* 0x000fe2000fffe0ff */
[----:B------:R-:W-:Y:S05]  /*0a20*/  BAR.SYNC.DEFER_BLOCKING 0x0 ;  /* 0x0000000000007b1d */ /* 0x000fea0000010000 */
[----:B------:R-:W-:-:S04]  /*0a30*/  ISETP.GE.AND P0, PT, R0, UR5, PT ;  /* 0x0000000500007c0c */ /* 0x000fc8000bf06270 */
[----:B------:R-:W-:-:S04]  /*0a40*/  ISETP.LT.OR P0, PT, R0, 0x2, P0 ;  /* 0x000000020000780c */ /* 0x000fc80000701670 */
[----:B------:R-:W-:-:S04]  /*0a50*/  ISETP.LT.U32.OR P0, PT, R3, 0x2, P0 ;  /* 0x000000020300780c */ /* 0x000fc80000701470 */
[----:B------:R-:W-:-:S13]  /*0a60*/  ISETP.GE.OR P0, PT, R3, UR5, P0 ;  /* 0x0000000503007c0c */ /* 0x000fda0008706670 */
[----:B------:R-:W-:Y:S05]  /*0a70*/  @P0 EXIT ;  /* 0x000000000000094d */ /* 0x000fea0003800000 */
[----:B------:R-:W-:Y:S01]  /*0a80*/  LDS R6, [R9] ;  /* 0x0000000009067984 */ /* 0x000fe20000000800 */
[C---:B------:R-:W-:Y:S02]  /*0a90*/  IMAD R16, R2.reuse, 0x4, R9 ;  /* 0x0000000402107824 */ /* 0x040fe400078e0209 */
[----:B------:R-:W-:Y:S01]  /*0aa0*/  IMAD R18, R2, 0x4, R5 ;  /* 0x0000000402127824 */ /* 0x000fe200078e0205 */
[----:B0-----:R-:W0:Y:S01]  /*0ab0*/  LDS R7, [R9+0x4] ;  /* 0x0000040009077984 */ /* 0x001e220000000800 */
[----:B------:R-:W-:-:S03]  /*0ac0*/  IMAD R3, R3, UR10, R0 ;  /* 0x0000000a03037c24 */ /* 0x000fc6000f8e0200 */
[----:B------:R-:W5:Y:S04]  /*0ad0*/  LDS R10, [R9+0x8] ;  /* 0x00000800090a7984 */ /* 0x000f680000000800 */
[----:B------:R-:W1:Y:S04]  /*0ae0*/  LDS R13, [R9+0xc] ;  /* 0x00000c00090d7984 */ /* 0x000e680000000800 */
[----:B------:R-:W1:Y:S04]  /*0af0*/  LDS R15, [R9+0x10] ;  /* 0x00001000090f7984 */ /* 0x000e680000000800 */
[----:B------:R-:W1:Y:S04]  /*0b00*/  LDS R12, [R16+0x10] ;  /* 0x00001000100c7984 */ /* 0x000e680000000800 */
[----:B------:R-:W1:Y:S04]  /*0b10*/  LDS R17, [R16+0x14] ;  /* 0x0000140010117984 */ /* 0x000e680000000800 */
[----:B--2---:R-:W2:Y:S04]  /*0b20*/  LDS R14, [R16+0x18] ;  /* 0x00001800100e7984 */ /* 0x004ea80000000800 */
[----:B------:R-:W2:Y:S04]  /*0b30*/  LDS R11, [R16+0x1c] ;  /* 0x00001c00100b7984 */ /* 0x000ea80000000800 */
[----:B------:R-:W2:Y:S04]  /*0b40*/  LDS R4, [R16+0x20] ;  /* 0x0000200010047984 */ /* 0x000ea80000000800 */
[----:B---34-:R-:W-:Y:S01]  /*0b50*/  LDS R9, [R5+0x8] ;  /* 0x0000080005097984 */ /* 0x018fe20000000800 */
[----:B0-----:R-:W-:-:S03]  /*0b60*/  IMAD R7, R7, 0x4, R6 ;  /* 0x0000000407077824 */ /* 0x001fc600078e0206 */
[----:B------:R-:W-:Y:S01]  /*0b70*/  LDS R2, [R5+0x10] ;  /* 0x0000100005027984 */ /* 0x000fe20000000800 */
[----:B-----5:R-:W-:-:S03]  /*0b80*/  IMAD R10, R10, 0x7, R7 ;  /* 0x000000070a0a7824 */ /* 0x020fc600078e0207 */
[----:B------:R-:W0:Y:S04]  /*0b90*/  LDS R6, [R5] ;  /* 0x0000000005067984 */ /* 0x000e280000000800 */
[----:B------:R-:W3:Y:S01]  /*0ba0*/  LDS R7, [R5+0x4] ;  /* 0x0000040005077984 */ /* 0x000ee20000000800 */
[----:B-1----:R-:W-:-:S03]  /*0bb0*/  LEA R10, R13, R10, 0x2 ;  /* 0x0000000a0d0a7211 */ /* 0x002fc600078e10ff */
[----:B------:R-:W-:Y:S02]  /*0bc0*/  LDS R13, [R18+0x14] ;  /* 0x00001400120d7984 */ /* 0x000fe40000000800 */
[----:B------:R-:W-:Y:S02]  /*0bd0*/  IMAD.IADD R15, R10, 0x1, R15 ;  /* 0x000000010a0f7824 */ /* 0x000fe400078e020f */
[----:B------:R-:W1:Y:S02]  /*0be0*/  LDS R10, [R5+0xc] ;  /* 0x00000c00050a7984 */ /* 0x000e640000000800 */
[----:B------:R-:W-:Y:S02]  /*0bf0*/  IMAD R12, R12, 0x4, R15 ;  /* 0x000000040c0c7824 */ /* 0x000fe400078e020f */
[----:B------:R-:W-:Y:S02]  /*0c00*/  LDS R15, [R18+0x18] ;  /* 0x00001800120f7984 */ /* 0x000fe40000000800 */
[----:B------:R-:W-:-:S02]  /*0c10*/  IMAD R17, R17, 0x10, R12 ;  /* 0x0000001011117824 */ /* 0x000fc400078e020c */
[----:B------:R-:W4:Y:S02]  /*0c20*/  LDS R12, [R18+0x10] ;  /* 0x00001000120c7984 */ /* 0x000f240000000800 */
[----:B--2---:R-:W-:Y:S02]  /*0c30*/  IMAD R14, R14, 0x1a, R17 ;  /* 0x0000001a0e0e7824 */ /* 0x004fe400078e0211 */
[----:B------:R-:W2:Y:S03]  /*0c40*/  LDS R17, [R18+0x1c] ;  /* 0x00001c0012117984 */ /* 0x000ea60000000800 */
[----:B------:R-:W-:Y:S01]  /*0c50*/  LEA R11, R11, R14, 0x4 ;  /* 0x0000000e0b0b7211 */ /* 0x000fe200078e20ff */
[----:B------:R-:W-:Y:S04]  /*0c60*/  LDS R5, [R8+0x4] ;  /* 0x0000040008057984 */ /* 0x000fe80000000800 */
[----:B------:R-:W-:-:S02]  /*0c70*/  IMAD R11, R4, 0x4, R11 ;  /* 0x00000004040b7824 */ /* 0x000fc400078e020b */
[----:B------:R-:W-:Y:S02]  /*0c80*/  LDS R4, [R8] ;  /* 0x0000000008047984 */ /* 0x000fe40000000800 */
[----:B0-----:R-:W-:Y:S02]  /*0c90*/  IMAD R6, R6, 0x7, R11 ;  /* 0x0000000706067824 */ /* 0x001fe400078e020b */
[----:B------:R-:W0:Y:S02]  /*0ca0*/  LDS R11, [R18+0x20] ;  /* 0x00002000120b7984 */ /* 0x000e240000000800 */
[----:B---3--:R-:W-:Y:S02]  /*0cb0*/  IMAD R6, R7, 0x1a, R6 ;  /* 0x0000001a07067824 */ /* 0x008fe400078e0206 */
[----:B------:R-:W3:Y:S02]  /*0cc0*/  LDS R7, [R8+0x8] ;  /* 0x0000080008077984 */ /* 0x000ee40000000800 */
[----:B------:R-:W-:-:S02]  /*0cd0*/  IMAD R9, R9, 0x29, R6 ;  /* 0x0000002909097824 */ /* 0x000fc400078e0206 */
[----:B------:R-:W-:Y:S02]  /*0ce0*/  LDS R6, [R8+0x10] ;  /* 0x0000100008067984 */ /* 0x000fe40000000800 */
[----:B-1----:R-:W-:-:S04]  /*0cf0*/  IMAD R9, R10, 0x1a, R9 ;  /* 0x0000001a0a097824 */ /* 0x002fc800078e0209 */
[----:B------:R-:W-:Y:S02]  /*0d00*/  IMAD R9, R2, 0x7, R9 ;  /* 0x0000000702097824 */ /* 0x000fe400078e0209 */
[----:B------:R-:W1:Y:S02]  /*0d10*/  LDS R2, [R8+0xc] ;  /* 0x00000c0008027984 */ /* 0x000e640000000800 */
[----:B----4-:R-:W-:-:S04]  /*0d20*/  IMAD R12, R12, 0x4, R9 ;  /* 0x000000040c0c7824 */ /* 0x010fc800078e0209 */
[----:B------:R-:W-:-:S04]  /*0d30*/  IMAD R12, R13, 0x10, R12 ;  /* 0x000000100d0c7824 */ /* 0x000fc800078e020c */
[----:B------:R-:W-:-:S05]  /*0d40*/  IMAD R12, R15, 0x1a, R12 ;  /* 0x0000001a0f0c7824 */ /* 0x000fca00078e020c */
[----:B--2---:R-:W-:-:S05]  /*0d50*/  LEA R12, R17, R12, 0x4 ;  /* 0x0000000c110c7211 */ /* 0x004fca00078e20ff */
[----:B0-----:R-:W-:-:S04]  /*0d60*/  IMAD R11, R11, 0x4, R12 ;  /* 0x000000040b0b7824 */ /* 0x001fc800078e020c */
[----:B------:R-:W-:-:S04]  /*0d70*/  IMAD.IADD R4, R11, 0x1, R4 ;  /* 0x000000010b047824 */ /* 0x000fc800078e0204 */
[----:B------:R-:W-:-:S04]  /*0d80*/  IMAD R4, R5, 0x4, R4 ;  /* 0x0000000405047824 */ /* 0x000fc800078e0204 */
[----:B---3--:R-:W-:Y:S02]  /*0d90*/  IMAD R7, R7, 0x7, R4 ;  /* 0x0000000707077824 */ /* 0x008fe400078e0204 */
[----:B------:R-:W0:Y:S03]  /*0da0*/  LDC.64 R4, c[0x0][0x388] ;  /* 0x0000e200ff047b82 */ /* 0x000e260000000a00 */
[----:B-1----:R-:W-:-:S05]  /*0db0*/  LEA R7, R2, R7, 0x2 ;  /* 0x0000000702077211 */ /* 0x002fca00078e10ff */
[----:B------:R-:W-:Y:S02]  /*0dc0*/  IMAD.IADD R7, R7, 0x1, R6 ;  /* 0x0000000107077824 */ /* 0x000fe400078e0206 */
[----:B------:R-:W-:-:S04]  /*0dd0*/  IMAD.MOV.U32 R6, RZ, RZ, RZ ;  /* 0x000000ffff067224 */ /* 0x000fc800078e00ff */
[----:B------:R-:W-:-:S05]  /*0de0*/  IMAD.HI R6, R7, -0xff0ff0f, R6 ;  /* 0xf00f00f107067827 */ /* 0x000fca00078e0206 */
[----:B------:R-:W-:-:S04]  /*0df0*/  SHF.R.U32.HI R7, RZ, 0x1f, R6 ;  /* 0x0000001fff077819 */ /* 0x000fc80000011606 */
[----:B------:R-:W-:Y:S01]  /*0e00*/  LEA.HI R7, R6, R7, RZ, 0x18 ;  /* 0x0000000706077211 */ /* 0x000fe200078fc0ff */
[----:B0-----:R-:W-:-:S03]  /*0e10*/  IMAD.WIDE R2, R3, 0x4, R4 ;  /* 0x0000000403027825 */ /* 0x001fc600078e0204 */
[----:B------:R-:W-:-:S05]  /*0e20*/  LEA R7, R7, 0xff0000, 0x18 ;  /* 0x00ff000007077811 */ /* 0x000fca00078ec0ff */
[----:B------:R-:W-:Y:S01]  /*0e30*/  STG.E desc[UR8][R2.64], R7 ;  /* 0x0000000702007986 */ /* 0x000fe2000c101908 */
[----:B------:R-:W-:Y:S05]  /*0e40*/  EXIT ;  /* 0x000000000000794d */ /* 0x000fea0003800000 */
.L_x_24:
[----:B------:R-:W-:-:S00]  /*0e50*/  BRA `(.L_x_24) ;  /* 0xfffffffc00fc7947 */ /* 0x000fc0000383ffff */
[----:B------:R-:W-:-:S00]  /*0e60*/  NOP ;  /* 0x0000000000007918 */ /* 0x000fc00000000000 */
        /* <DEDUP_REMOVED lines=9> */
.L_x_29:


//--------------------- .text._Z18scaleHeatmapKernelPKiPiii --------------------------
	.section	.text._Z18scaleHeatmapKernelPKiPiii,"ax",@progbits
	.align	128
        .global         _Z18scaleHeatmapKernelPKiPiii
        .type           _Z18scaleHeatmapKernelPKiPiii,@function
        .size           _Z18scaleHeatmapKernelPKiPiii,(.L_x_30 - _Z18scaleHeatmapKernelPKiPiii)
        .other          _Z18scaleHeatmapKernelPKiPiii,@"STO_CUDA_ENTRY STV_DEFAULT"
_Z18scaleHeatmapKernelPKiPiii:
.text._Z18scaleHeatmapKernelPKiPiii:
[----:B------:R-:W-:Y:S01]  /*0000*/  LDC R1, c[0x0][0x37c] ;  /* 0x0000df00ff017b82 */ /* 0x000fe20000000800 */
[----:B------:R-:W0:Y:S07]  /*0010*/  S2R R5, SR_TID.X ;  /* 0x0000000000057919 */ /* 0x000e2e0000002100 */
[----:B------:R-:W0:Y:S01]  /*0020*/  S2UR UR4, SR_CTAID.X ;  /* 0x00000000000479c3 */ /* 0x000e220000002500 */
[----:B------:R-:W1:Y:S07]  /*0030*/  S2R R7, SR_TID.Y ;  /* 0x0000000000077919 */ /* 0x000e6e0000002200 */
[----:B------:R-:W0:Y:S08]  /*0040*/  LDC R0, c[0x0][0x360] ;  /* 0x0000d800ff007b82 */ /* 0x000e300000000800 */
[----:B------:R-:W1:Y:S08]  /*0050*/  S2UR UR5, SR_CTAID.Y ;  /* 0x00000000000579c3 */ /* 0x000e700000002600 */
[----:B------:R-:W1:Y:S08]  /*0060*/  LDC R4, c[0x0][0x364] ;  /* 0x0000d900ff047b82 */ /* 0x000e700000000800 */
[----:B------:R-:W2:Y:S01]  /*0070*/  LDC.64 R2, c[0x0][0x390] ;  /* 0x0000e400ff027b82 */ /* 0x000ea20000000a00 */
[----:B0-----:R-:W-:-:S02]  /*0080*/  IMAD R0, R0, UR4, R5 ;  /* 0x0000000400007c24 */ /* 0x001fc4000f8e0205 */
[----:B-1----:R-:W-:-:S05]  /*0090*/  IMAD R5, R4, UR5, R7 ;  /* 0x0000000504057c24 */ /* 0x002fca000f8e0207 */
[----:B------:R-:W-:Y:S01]  /*00a0*/  VIMNMX R7, PT, PT, R0, R5, !PT ;  /* 0x0000000500077248 */ /* 0x000fe20007fe0100 */
[----:B--2---:R-:W-:-:S05]  /*00b0*/  IMAD R4, R3, R2, RZ ;  /* 0x0000000203047224 */ /* 0x004fca00078e02ff */
[----:B------:R-:W-:-:S13]  /*00c0*/  ISETP.GE.AND P0, PT, R7, R4, PT ;  /* 0x000000040700720c */ /* 0x000fda0003f06270 */
[----:B------:R-:W-:Y:S05]  /*00d0*/  @P0 EXIT ;  /* 0x000000000000094d */ /* 0x000fea0003800000 */
[----:B------:R-:W-:Y:S01]  /*00e0*/  IABS R10, R3 ;  /* 0x00000003000a7213 */ /* 0x000fe20000000000 */
[----:B------:R-:W0:Y:S01]  /*00f0*/  LDCU.64 UR4, c[0x0][0x358] ;  /* 0x00006b00ff0477ac */ /* 0x000e220008000a00 */
[----:B------:R-:W-:Y:S02]  /*0100*/  IABS R11, R0 ;  /* 0x00000000000b7213 */ /* 0x000fe40000000000 */
[----:B------:R-:W1:Y:S01]  /*0110*/  I2F.RP R8, R10 ;  /* 0x0000000a00087306 */ /* 0x000e620000209400 */
[----:B------:R-:W-:-:S07]  /*0120*/  IABS R12, R5 ;  /* 0x00000005000c7213 */ /* 0x000fce0000000000 */
[----:B-1----:R-:W1:Y:S02]  /*0130*/  MUFU.RCP R8, R8 ;  /* 0x0000000800087308 */ /* 0x002e640000001000 */
[----:B-1----:R-:W-:-:S06]  /*0140*/  VIADD R6, R8, 0xffffffe ;  /* 0x0ffffffe08067836 */ /* 0x002fcc0000000000 */
[----:B------:R1:W2:Y:S02]  /*0150*/  F2I.FTZ.U32.TRUNC.NTZ R7, R6 ;  /* 0x0000000600077305 */ /* 0x0002a4000021f000 */
[----:B-1----:R-:W-:Y:S02]  /*0160*/  HFMA2 R6, -RZ, RZ, 0, 0 ;  /* 0x00000000ff067431 */ /* 0x002fe400000001ff */
[----:B--2---:R-:W-:-:S04]  /*0170*/  IMAD.MOV R9, RZ, RZ, -R7 ;  /* 0x000000ffff097224 */ /* 0x004fc800078e0a07 */
[----:B------:R-:W-:-:S04]  /*0180*/  IMAD R9, R9, R10, RZ ;  /* 0x0000000a09097224 */ /* 0x000fc800078e02ff */
[----:B------:R-:W-:-:S06]  /*0190*/  IMAD.HI.U32 R7, R7, R9, R6 ;  /* 0x0000000907077227 */ /* 0x000fcc00078e0006 */
[----:B------:R-:W-:-:S04]  /*01a0*/  IMAD.HI.U32 R8, R7, R11, RZ ;  /* 0x0000000b07087227 */ /* 0x000fc800078e00ff */
[----:B------:R-:W-:-:S04]  /*01b0*/  IMAD.HI.U32 R9, R7, R12, RZ ;  /* 0x0000000c07097227 */ /* 0x000fc800078e00ff */
[----:B------:R-:W-:Y:S01]  /*01c0*/  IMAD.MOV R6, RZ, RZ, -R8 ;  /* 0x000000ffff067224 */ /* 0x000fe200078e0a08 */
[----:B------:R-:W-:-:S03]  /*01d0*/  IADD3 R7, PT, PT, -R9, RZ, RZ ;  /* 0x000000ff09077210 */ /* 0x000fc60007ffe1ff */
[C---:B------:R-:W-:Y:S02]  /*01e0*/  IMAD R6, R10.reuse, R6, R11 ;  /* 0x000000060a067224 */ /* 0x040fe400078e020b */
[----:B------:R-:W-:-:S03]  /*01f0*/  IMAD R7, R10, R7, R12 ;  /* 0x000000070a077224 */ /* 0x000fc600078e020c */
[C---:B------:R-:W-:Y:S02]  /*0200*/  ISETP.GT.U32.AND P4, PT, R10.reuse, R6, PT ;  /* 0x000000060a00720c */ /* 0x040fe40003f84070 */
[----:B------:R-:W-:-:S11]  /*0210*/  ISETP.GT.U32.AND P5, PT, R10, R7, PT ;  /* 0x000000070a00720c */ /* 0x000fd60003fa4070 */
[----:B------:R-:W-:Y:S02]  /*0220*/  @!P4 IMAD.IADD R6, R6, 0x1, -R10 ;  /* 0x000000010606c824 */ /* 0x000fe400078e0a0a */
[-C--:B------:R-:W-:Y:S01]  /*0230*/  @!P5 IADD3 R7, PT, PT, R7, -R10.reuse, RZ ;  /* 0x8000000a0707d210 */ /* 0x080fe20007ffe0ff */
[----:B------:R-:W-:Y:S01]  /*0240*/  @!P4 VIADD R8, R8, 0x1 ;  /* 0x000000010808c836 */ /* 0x000fe20000000000 */
[----:B------:R-:W-:Y:S02]  /*0250*/  @!P5 IADD3 R9, PT, PT, R9, 0x1, RZ ;  /* 0x000000010909d810 */ /* 0x000fe40007ffe0ff */
[-C--:B------:R-:W-:Y:S02]  /*0260*/  ISETP.GE.U32.AND P2, PT, R6, R10.reuse, PT ;  /* 0x0000000a0600720c */ /* 0x080fe40003f46070 */
[----:B------:R-:W-:Y:S02]  /*0270*/  LOP3.LUT R6, R0, R3, RZ, 0x3c, !PT ;  /* 0x0000000300067212 */ /* 0x000fe400078e3cff */
[----:B------:R-:W-:-:S02]  /*0280*/  ISETP.GE.U32.AND P3, PT, R7, R10, PT ;  /* 0x0000000a0700720c */ /* 0x000fc40003f66070 */
[-C--:B------:R-:W-:Y:S02]  /*0290*/  LOP3.LUT R7, R5, R3.reuse, RZ, 0x3c, !PT ;  /* 0x0000000305077212 */ /* 0x080fe400078e3cff */
[----:B------:R-:W-:Y:S02]  /*02a0*/  ISETP.GE.AND P0, PT, R6, RZ, PT ;  /* 0x000000ff0600720c */ /* 0x000fe40003f06270 */
[----:B------:R-:W-:Y:S02]  /*02b0*/  ISETP.GE.AND P1, PT, R7, RZ, PT ;  /* 0x000000ff0700720c */ /* 0x000fe40003f26270 */
[----:B------:R-:W1:Y:S01]  /*02c0*/  LDC.64 R6, c[0x0][0x380] ;  /* 0x0000e000ff067b82 */ /* 0x000e620000000a00 */
[----:B------:R-:W-:Y:S01]  /*02d0*/  @P2 VIADD R8, R8, 0x1 ;  /* 0x0000000108082836 */ /* 0x000fe20000000000 */
[----:B------:R-:W-:Y:S02]  /*02e0*/  ISETP.NE.AND P2, PT, R3, RZ, PT ;  /* 0x000000ff0300720c */ /* 0x000fe40003f45270 */
[----:B------:R-:W-:-:S02]  /*02f0*/  LOP3.LUT R3, RZ, R3, RZ, 0x33, !PT ;  /* 0x00000003ff037212 */ /* 0x000fc400078e33ff */
[----:B------:R-:W-:-:S03]  /*0300*/  @P3 IADD3 R9, PT, PT, R9, 0x1, RZ ;  /* 0x0000000109093810 */ /* 0x000fc60007ffe0ff */
[----:B------:R-:W-:Y:S02]  /*0310*/  @!P0 IMAD.MOV R8, RZ, RZ, -R8 ;  /* 0x000000ffff088224 */ /* 0x000fe400078e0a08 */
[----:B------:R-:W-:-:S03]  /*0320*/  @!P1 IADD3 R9, PT, PT, -R9, RZ, RZ ;  /* 0x000000ff09099210 */ /* 0x000fc60007ffe1ff */
[C---:B------:R-:W-:Y:S02]  /*0330*/  SEL R8, R3.reuse, R8, !P2 ;  /* 0x0000000803087207 */ /* 0x040fe40005000000 */
[----:B------:R-:W-:-:S05]  /*0340*/  SEL R3, R3, R9, !P2 ;  /* 0x0000000903037207 */ /* 0x000fca0005000000 */
[----:B------:R-:W-:-:S04]  /*0350*/  IMAD R3, R3, R2, R8 ;  /* 0x0000000203037224 */ /* 0x000fc800078e0208 */
[----:B-1----:R-:W-:Y:S02]  /*0360*/  IMAD.WIDE R2, R3, 0x4, R6 ;  /* 0x0000000403027825 */ /* 0x002fe400078e0206 */
[----:B------:R-:W1:Y:S04]  /*0370*/  LDC.64 R6, c[0x0][0x388] ;  /* 0x0000e200ff067b82 */ /* 0x000e680000000a00 */
[----:B0-----:R-:W2:Y:S01]  /*0380*/  LDG.E R3, desc[UR4][R2.64] ;  /* 0x0000000402037981 */ /* 0x001ea2000c1e1900 */
[----:B------:R-:W-:-:S04]  /*0390*/  IMAD R5, R4, R5, R0 ;  /* 0x0000000504057224 */ /* 0x000fc800078e0200 */
[----:B-1----:R-:W-:-:S05]  /*03a0*/  IMAD.WIDE R4, R5, 0x4, R6 ;  /* 0x0000000405047825 */ /* 0x002fca00078e0206 */
[----:B--2---:R-:W-:Y:S01]  /*03b0*/  STG.E desc[UR4][R4.64], R3 ;  /* 0x0000000304007986 */ /* 0x004fe2000c101904 */
[----:B------:R-:W-:Y:S05]  /*03c0*/  EXIT ;  /* 0x000000000000794d */ /* 0x000fea0003800000 */
.L_x_25:
        /* <DEDUP_REMOVED lines=11> */
.L_x_30:


//--------------------- .text._Z23limitHeatmapValueKernelPii --------------------------
	.section	.text._Z23limitHeatmapValueKernelPii,"ax",@progbits
	.align	128
        .global         _Z23limitHeatmapValueKernelPii
        .type           _Z23limitHeatmapValueKernelPii,@function
        .size           _Z23limitHeatmapValueKernelPii,(.L_x_31 - _Z23limitHeatmapValueKernelPii)
        .other          _Z23limitHeatmapValueKernelPii,@"STO_CUDA_ENTRY STV_DEFAULT"
_Z23limitHeatmapValueKernelPii:
.text._Z23limitHeatmapValueKernelPii:
[----:B------:R-:W-:Y:S01]  /*0000*/  LDC R1, c[0x0][0x37c] ;  /* 0x0000df00ff017b82 */ /* 0x000fe20000000800 */
[----:B------:R-:W0:Y:S07]  /*0010*/  S2R R0, SR_TID.X ;  /* 0x0000000000007919 */ /* 0x000e2e0000002100 */
[----:B------:R-:W0:Y:S01]  /*0020*/  S2UR UR4, SR_CTAID.X ;  /* 0x00000000000479c3 */ /* 0x000e220000002500 */
[----:B------:R-:W1:Y:S07]  /*0030*/  LDCU UR5, c[0x0][0x388] ;  /* 0x00007100ff0577ac */ /* 0x000e6e0008000800 */
[----:B------:R-:W0:Y:S02]  /*0040*/  LDC R5, c[0x0][0x360] ;  /* 0x0000d800ff057b82 */ /* 0x000e240000000800 */
[----:B0-----:R-:W-:-:S05]  /*0050*/  IMAD R5, R5, UR4, R0 ;  /* 0x0000000405057c24 */ /* 0x001fca000f8e0200 */
[----:B-1----:R-:W-:-:S13]  /*0060*/  ISETP.GE.AND P0, PT, R5, UR5, PT ;  /* 0x0000000505007c0c */ /* 0x002fda000bf06270 */
[----:B------:R-:W-:Y:S05]  /*0070*/  @P0 EXIT ;  /* 0x000000000000094d */ /* 0x000fea0003800000 */
[----:B------:R-:W0:Y:S01]  /*0080*/  LDC.64 R2, c[0x0][0x380] ;  /* 0x0000e000ff027b82 */ /* 0x000e220000000a00 */
[----:B------:R-:W1:Y:S01]  /*0090*/  LDCU.64 UR4, c[0x0][0x358] ;  /* 0x00006b00ff0477ac */ /* 0x000e620008000a00 */
[----:B0-----:R-:W-:-:S05]  /*00a0*/  IMAD.WIDE R2, R5, 0x4, R2 ;  /* 0x0000000405027825 */ /* 0x001fca00078e0202 */
[----:B-1----:R-:W2:Y:S02]  /*00b0*/  LDG.E R0, desc[UR4][R2.64] ;  /* 0x0000000402007981 */ /* 0x002ea4000c1e1900 */
[----:B--2---:R-:W-:-:S13]  /*00c0*/  ISETP.GE.AND P0, PT, R0, 0x100, PT ;  /* 0x000001000000780c */ /* 0x004fda0003f06270 */
[----:B------:R-:W-:Y:S05]  /*00d0*/  @!P0 EXIT ;  /* 0x000000000000894d */ /* 0x000fea0003800000 */
[----:B------:R-:W-:-:S05]  /*00e0*/  HFMA2 R5, -RZ, RZ, 0, 1.5199184417724609375e-05 ;  /* 0x000000ffff057431 */ /* 0x000fca00000001ff */
[----:B------:R-:W-:Y:S01]  /*00f0*/  STG.E desc[UR4][R2.64], R5 ;  /* 0x0000000502007986 */ /* 0x000fe2000c101904 */
[----:B------:R-:W-:Y:S05]  /*0100*/  EXIT ;  /* 0x000000000000794d */ /* 0x000fea0003800000 */
.L_x_26:
        /* <DEDUP_REMOVED lines=15> */
.L_x_31:


//--------------------- .text._Z18addAgentHeatKernelPiiPKiS1_i --------------------------
	.section	.text._Z18addAgentHeatKernelPiiPKiS1_i,"ax",@progbits
	.align	128
        .global         _Z18addAgentHeatKernelPiiPKiS1_i
        .type           _Z18addAgentHeatKernelPiiPKiS1_i,@function
        .size           _Z18addAgentHeatKernelPiiPKiS1_i,(.L_x_32 - _Z18addAgentHeatKernelPiiPKiS1_i)
        .other          _Z18addAgentHeatKernelPiiPKiS1_i,@"STO_CUDA_ENTRY STV_DEFAULT"
_Z18addAgentHeatKernelPiiPKiS1_i:
.text._Z18addAgentHeatKernelPiiPKiS1_i:
        /* <DEDUP_REMOVED lines=10> */
[----:B------:R-:W2:Y:S06]  /*00a0*/  LDCU UR6, c[0x0][0x388] ;  /* 0x00007100ff0677ac */ /* 0x000eac0008000800 */
[----:B------:R-:W3:Y:S01]  /*00b0*/  LDC.64 R2, c[0x0][0x390] ;  /* 0x0000e400ff027b82 */ /* 0x000ee20000000a00 */
[----:B0-----:R-:W-:-:S06]  /*00c0*/  IMAD.WIDE R4, R7, 0x4, R4 ;  /* 0x0000000407047825 */ /* 0x001fcc00078e0204 */
[----:B-1----:R-:W2:Y:S01]  /*00d0*/  LDG.E R5, desc[UR4][R4.64] ;  /* 0x0000000404057981 */ /* 0x002ea2000c1e1900 */
[----:B---3--:R-:W-:-:S05]  /*00e0*/  IMAD.WIDE R2, R7, 0x4, R2 ;  /* 0x0000000407027825 */ /* 0x008fca00078e0202 */
[----:B------:R-:W3:Y:S01]  /*00f0*/  LDG.E R0, desc[UR4][R2.64] ;  /* 0x0000000402007981 */ /* 0x000ee2000c1e1900 */
[C---:B--2---:R-:W-:Y:S02]  /*0100*/  ISETP.GE.AND P1, PT, R5.reuse, UR6, PT ;  /* 0x0000000605007c0c */ /* 0x044fe4000bf26270 */
[C---:B---3--:R-:W-:Y:S02]  /*0110*/  ISETP.GE.AND P0, PT, R0.reuse, UR6, PT ;  /* 0x0000000600007c0c */ /* 0x048fe4000bf06270 */
[----:B------:R-:W-:Y:S02]  /*0120*/  ISETP.GT.AND P1, PT, R5, -0x1, !P1 ;  /* 0xffffffff0500780c */ /* 0x000fe40004f24270 */
[----:B------:R-:W-:-:S04]  /*0130*/  ISETP.GT.AND P0, PT, R0, -0x1, !P0 ;  /* 0xffffffff0000780c */ /* 0x000fc80004704270 */
[----:B------:R-:W-:-:S13]  /*0140*/  PLOP3.LUT P0, PT, P0, P1, PT, 0x80, 0x8 ;  /* 0x000000000008781c */ /* 0x000fda0000703070 */
[----:B------:R-:W-:Y:S05]  /*0150*/  @!P0 EXIT ;  /* 0x000000000000894d */ /* 0x000fea0003800000 */
[----:B------:R-:W0:Y:S01]  /*0160*/  LDC.64 R2, c[0x0][0x380] ;  /* 0x0000e000ff027b82 */ /* 0x000e220000000a00 */
[----:B------:R-:W-:Y:S02]  /*0170*/  IMAD R5, R5, UR6, R0 ;  /* 0x0000000605057c24 */ /* 0x000fe4000f8e0200 */
[----:B------:R-:W-:Y:S02]  /*0180*/  HFMA2 R7, -RZ, RZ, 0, 2.384185791015625e-06 ;  /* 0x00000028ff077431 */ /* 0x000fe400000001ff */
[----:B0-----:R-:W-:-:S05]  /*0190*/  IMAD.WIDE R2, R5, 0x4, R2 ;  /* 0x0000000405027825 */ /* 0x001fca00078e0202 */
[----:B------:R-:W-:Y:S01]  /*01a0*/  REDG.E.ADD.STRONG.GPU desc[UR4][R2.64], R7 ;  /* 0x000000070200798e */ /* 0x000fe2000c12e104 */
[----:B------:R-:W-:Y:S05]  /*01b0*/  EXIT ;  /* 0x000000000000794d */ /* 0x000fea0003800000 */
.L_x_27:
        /* <DEDUP_REMOVED lines=12> */
.L_x_32:


//--------------------- .text._Z17fadeHeatmapKernelPii --------------------------
	.section	.text._Z17fadeHeatmapKernelPii,"ax",@progbits
	.align	128
        .global         _Z17fadeHeatmapKernelPii
        .type           _Z17fadeHeatmapKernelPii,@function
        .size           _Z17fadeHeatmapKernelPii,(.L_x_33 - _Z17fadeHeatmapKernelPii)
        .other          _Z17fadeHeatmapKernelPii,@"STO_CUDA_ENTRY STV_DEFAULT"
_Z17fadeHeatmapKernelPii:
.text._Z17fadeHeatmapKernelPii:
        /* <DEDUP_REMOVED lines=11> */
[----:B-1----:R-:W2:Y:S01]  /*00b0*/  LDG.E R0, desc[UR4][R2.64] ;  /* 0x0000000402007981 */ /* 0x002ea2000c1e1900 */
[----:B------:R-:W-:Y:S01]  /*00c0*/  HFMA2 R5, -RZ, RZ, 1.82421875, -19.203125 ;  /* 0x3f4ccccdff057431 */ /* 0x000fe200000001ff */
[----:B--2---:R-:W-:-:S05]  /*00d0*/  I2FP.F32.S32 R0, R0 ;  /* 0x0000000000007245 */ /* 0x004fca0000201400 */
[----:B------:R-:W-:-:S04]  /*00e0*/  FFMA R0, R0, R5, 0.5 ;  /* 0x3f00000000007423 */ /* 0x000fc80000000005 */
[----:B------:R-:W0:Y:S02]  /*00f0*/  F2I.TRUNC.NTZ R5, R0 ;  /* 0x0000000000057305 */ /* 0x000e24000020f100 */
[----:B0-----:R-:W-:Y:S01]  /*0100*/  STG.E desc[UR4][R2.64], R5 ;  /* 0x0000000502007986 */ /* 0x001fe2000c101904 */
[----:B------:R-:W-:Y:S05]  /*0110*/  EXIT ;  /* 0x000000000000794d */ /* 0x000fea0003800000 */
.L_x_28:
        /* <DEDUP_REMOVED lines=14> */
.L_x_33:


//--------------------- .nv.shared._Z16blurFilterKernelPKiPii --------------------------
	.section	.nv.shared._Z16blurFilterKernelPKiPii,"aw",@nobits
	.sectionflags	@""
	.align	16
	.zero		1024


//--------------------- .nv.shared.reserved.0     --------------------------
	.section	.nv.shared.reserved.0,"aw",@nobits
	.weak		__nv_reservedSMEM_offset_0_alias
	.size		__nv_reservedSMEM_offset_0_alias, 0, 64
	.other		__nv_reservedSMEM_offset_0_alias,@"STO_CUDA_RESERVED_SHARED STV_DEFAULT"
__nv_reservedSMEM_offset_0_alias:
	.zero		0
	.zero		64


//--------------------- .nv.shared._Z18scaleHeatmapKernelPKiPiii --------------------------
	.section	.nv.shared._Z18scaleHeatmapKernelPKiPiii,"aw",@nobits
	.sectionflags	@""
	.align	16
	.zero		1024


//--------------------- .nv.shared._Z23limitHeatmapValueKernelPii --------------------------
	.section	.nv.shared._Z23limitHeatmapValueKernelPii,"aw",@nobits
	.sectionflags	@""
	.align	16
	.zero		1024


//--------------------- .nv.shared._Z18addAgentHeatKernelPiiPKiS1_i --------------------------
	.section	.nv.shared._Z18addAgentHeatKernelPiiPKiS1_i,"aw",@nobits
	.sectionflags	@""
	.align	16
	.zero		1024


//--------------------- .nv.shared._Z17fadeHeatmapKernelPii --------------------------
	.section	.nv.shared._Z17fadeHeatmapKernelPii,"aw",@nobits
	.sectionflags	@""
	.align	16
	.zero		1024


//--------------------- .nv.constant0._Z16blurFilterKernelPKiPii --------------------------
	.section	.nv.constant0._Z16blurFilterKernelPKiPii,"a",@progbits
	.sectionflags	@""
	.align	4
.nv.constant0._Z16blurFilterKernelPKiPii:
	.zero		916


//--------------------- .nv.constant0._Z18scaleHeatmapKernelPKiPiii --------------------------
	.section	.nv.constant0._Z18scaleHeatmapKernelPKiPiii,"a",@progbits
	.sectionflags	@""
	.align	4
.nv.constant0._Z18scaleHeatmapKernelPKiPiii:
	.zero		920


//--------------------- .nv.constant0._Z23limitHeatmapValueKernelPii --------------------------
	.section	.nv.constant0._Z23limitHeatmapValueKernelPii,"a",@progbits
	.sectionflags	@""
	.align	4
.nv.constant0._Z23limitHeatmapValueKernelPii:
	.zero		908


//--------------------- .nv.constant0._Z18addAgentHeatKernelPiiPKiS1_i --------------------------
	.section	.nv.constant0._Z18addAgentHeatKernelPiiPKiS1_i,"a",@progbits
	.sectionflags	@""
	.align	4
.nv.constant0._Z18addAgentHeatKernelPiiPKiS1_i:
	.zero		932


//--------------------- .nv.constant0._Z17fadeHeatmapKernelPii --------------------------
	.section	.nv.constant0._Z17fadeHeatmapKernelPii,"a",@progbits
	.sectionflags	@""
	.align	4
.nv.constant0._Z17fadeHeatmapKernelPii:
	.zero		908


//--------------------- SYMBOLS --------------------------

	.type		.nv.reservedSmem.offset0,@object
	.size		.nv.reservedSmem.offset0,0x4
	.type		.nv.reservedSmem.cap,@object
	.size		.nv.reservedSmem.cap,0x4
